//
// Generated by NVIDIA NVVM Compiler
//
// Compiler Build ID: CL-36424714
// Cuda compilation tools, release 13.0, V13.0.88
// Based on NVVM 20.0.0
//

.version 9.0
.target sm_100
.address_size 64

	// .globl	_Z19applyGaussianFilterPhS_Pfiii

.visible .entry _Z19applyGaussianFilterPhS_Pfiii(
	.param .u64 .ptr .align 1 _Z19applyGaussianFilterPhS_Pfiii_param_0,
	.param .u64 .ptr .align 1 _Z19applyGaussianFilterPhS_Pfiii_param_1,
	.param .u64 .ptr .align 1 _Z19applyGaussianFilterPhS_Pfiii_param_2,
	.param .u32 _Z19applyGaussianFilterPhS_Pfiii_param_3,
	.param .u32 _Z19applyGaussianFilterPhS_Pfiii_param_4,
	.param .u32 _Z19applyGaussianFilterPhS_Pfiii_param_5
)
{
	.reg .pred 	%p<89>;
	.reg .b16 	%rs<16>;
	.reg .b32 	%r<85>;
	.reg .b32 	%f<46>;
	.reg .b64 	%rd<26>;
	.reg .b64 	%fd<85>;

	ld.param.u64 	%rd10, [_Z19applyGaussianFilterPhS_Pfiii_param_0];
	ld.param.u64 	%rd11, [_Z19applyGaussianFilterPhS_Pfiii_param_2];
	ld.param.u32 	%r37, [_Z19applyGaussianFilterPhS_Pfiii_param_3];
	ld.param.u32 	%r38, [_Z19applyGaussianFilterPhS_Pfiii_param_4];
	ld.param.u32 	%r39, [_Z19applyGaussianFilterPhS_Pfiii_param_5];
	cvta.to.global.u64 	%rd1, %rd11;
	cvta.to.global.u64 	%rd2, %rd10;
	mov.u32 	%r40, %ctaid.x;
	mov.u32 	%r41, %ntid.x;
	mov.u32 	%r42, %tid.x;
	mad.lo.s32 	%r1, %r40, %r41, %r42;
	mov.u32 	%r43, %ctaid.y;
	mov.u32 	%r44, %ntid.y;
	mov.u32 	%r45, %tid.y;
	mad.lo.s32 	%r2, %r43, %r44, %r45;
	shr.u32 	%r46, %r39, 31;
	add.s32 	%r47, %r39, %r46;
	shr.s32 	%r3, %r47, 1;
	neg.s32 	%r4, %r3;
	setp.lt.s32 	%p2, %r39, -1;
	mov.f64 	%fd83, 0d0000000000000000;
	@%p2 bra 	$L__BB0_44;
	abs.s32 	%r5, %r3;
	add.s32 	%r6, %r3, %r5;
	add.s32 	%r48, %r6, 1;
	and.b32  	%r7, %r48, 7;
	mov.f64 	%fd83, 0d0000000000000000;
	mov.u32 	%r76, %r4;
$L__BB0_2:
	mov.u32 	%r8, %r76;
	setp.lt.u32 	%p3, %r6, 7;
	add.s32 	%r49, %r8, %r2;
	setp.lt.s32 	%p4, %r49, %r37;
	setp.gt.s32 	%p5, %r49, -1;
	and.pred  	%p1, %p4, %p5;
	add.s32 	%r50, %r8, %r3;
	mul.lo.s32 	%r10, %r49, %r38;
	mul.lo.s32 	%r77, %r50, %r39;
	add.s32 	%r12, %r77, %r3;
	mov.u32 	%r83, %r4;
	@%p3 bra 	$L__BB0_22;
	add.s32 	%r51, %r6, 1;
	and.b32  	%r52, %r51, -8;
	neg.s32 	%r80, %r52;
	sub.s32 	%r81, 3, %r3;
	sub.s32 	%r79, %r1, %r3;
	add.s32 	%r78, %r79, %r10;
$L__BB0_4:
	.pragma "nounroll";
	setp.lt.s32 	%p6, %r79, %r38;
	setp.gt.s32 	%p7, %r79, -1;
	and.pred  	%p8, %p6, %p7;
	and.pred  	%p9, %p8, %p1;
	cvt.s64.s32 	%rd12, %r78;
	add.s64 	%rd3, %rd2, %rd12;
	mul.wide.s32 	%rd13, %r77, 4;
	add.s64 	%rd4, %rd1, %rd13;
	not.pred 	%p10, %p9;
	@%p10 bra 	$L__BB0_6;
	ld.global.u8 	%rs1, [%rd3];
	cvt.rn.f32.u16 	%f1, %rs1;
	ld.global.f32 	%f2, [%rd4];
	mul.f32 	%f3, %f2, %f1;
	cvt.f64.f32 	%fd43, %f3;
	add.f64 	%fd83, %fd83, %fd43;
$L__BB0_6:
	add.s32 	%r53, %r79, 1;
	setp.lt.s32 	%p11, %r53, %r38;
	setp.gt.s32 	%p12, %r53, -1;
	and.pred  	%p13, %p11, %p12;
	and.pred  	%p14, %p13, %p1;
	not.pred 	%p15, %p14;
	@%p15 bra 	$L__BB0_8;
	ld.global.u8 	%rs2, [%rd3+1];
	cvt.rn.f32.u16 	%f4, %rs2;
	ld.global.f32 	%f5, [%rd4+4];
	mul.f32 	%f6, %f5, %f4;
	cvt.f64.f32 	%fd44, %f6;
	add.f64 	%fd83, %fd83, %fd44;
$L__BB0_8:
	add.s32 	%r54, %r79, 2;
	setp.lt.s32 	%p16, %r54, %r38;
	setp.gt.s32 	%p17, %r54, -1;
	and.pred  	%p18, %p16, %p17;
	and.pred  	%p19, %p18, %p1;
	not.pred 	%p20, %p19;
	@%p20 bra 	$L__BB0_10;
	ld.global.u8 	%rs3, [%rd3+2];
	cvt.rn.f32.u16 	%f7, %rs3;
	ld.global.f32 	%f8, [%rd4+8];
	mul.f32 	%f9, %f8, %f7;
	cvt.f64.f32 	%fd45, %f9;
	add.f64 	%fd83, %fd83, %fd45;
$L__BB0_10:
	add.s32 	%r55, %r79, 3;
	setp.lt.s32 	%p21, %r55, %r38;
	setp.gt.s32 	%p22, %r55, -1;
	and.pred  	%p23, %p21, %p22;
	and.pred  	%p24, %p23, %p1;
	not.pred 	%p25, %p24;
	@%p25 bra 	$L__BB0_12;
	ld.global.u8 	%rs4, [%rd3+3];
	cvt.rn.f32.u16 	%f10, %rs4;
	ld.global.f32 	%f11, [%rd4+12];
	mul.f32 	%f12, %f11, %f10;
	cvt.f64.f32 	%fd46, %f12;
	add.f64 	%fd83, %fd83, %fd46;
$L__BB0_12:
	add.s32 	%r56, %r79, 4;
	setp.lt.s32 	%p26, %r56, %r38;
	setp.gt.s32 	%p27, %r56, -1;
	and.pred  	%p28, %p26, %p27;
	and.pred  	%p29, %p28, %p1;
	not.pred 	%p30, %p29;
	@%p30 bra 	$L__BB0_14;
	ld.global.u8 	%rs5, [%rd3+4];
	cvt.rn.f32.u16 	%f13, %rs5;
	ld.global.f32 	%f14, [%rd4+16];
	mul.f32 	%f15, %f14, %f13;
	cvt.f64.f32 	%fd47, %f15;
	add.f64 	%fd83, %fd83, %fd47;
$L__BB0_14:
	add.s32 	%r57, %r79, 5;
	setp.lt.s32 	%p31, %r57, %r38;
	setp.gt.s32 	%p32, %r57, -1;
	and.pred  	%p33, %p31, %p32;
	and.pred  	%p34, %p33, %p1;
	not.pred 	%p35, %p34;
	@%p35 bra 	$L__BB0_16;
	ld.global.u8 	%rs6, [%rd3+5];
	cvt.rn.f32.u16 	%f16, %rs6;
	ld.global.f32 	%f17, [%rd4+20];
	mul.f32 	%f18, %f17, %f16;
	cvt.f64.f32 	%fd48, %f18;
	add.f64 	%fd83, %fd83, %fd48;
$L__BB0_16:
	add.s32 	%r58, %r79, 6;
	setp.lt.s32 	%p36, %r58, %r38;
	setp.gt.s32 	%p37, %r58, -1;
	and.pred  	%p38, %p36, %p37;
	and.pred  	%p39, %p38, %p1;
	not.pred 	%p40, %p39;
	@%p40 bra 	$L__BB0_18;
	ld.global.u8 	%rs7, [%rd3+6];
	cvt.rn.f32.u16 	%f19, %rs7;
	ld.global.f32 	%f20, [%rd4+24];
	mul.f32 	%f21, %f20, %f19;
	cvt.f64.f32 	%fd49, %f21;
	add.f64 	%fd83, %fd83, %fd49;
$L__BB0_18:
	add.s32 	%r59, %r79, 7;
	setp.lt.s32 	%p41, %r59, %r38;
	setp.gt.s32 	%p42, %r59, -1;
	and.pred  	%p43, %p41, %p42;
	and.pred  	%p44, %p43, %p1;
	not.pred 	%p45, %p44;
	@%p45 bra 	$L__BB0_20;
	ld.global.u8 	%rs8, [%rd3+7];
	cvt.rn.f32.u16 	%f22, %rs8;
	ld.global.f32 	%f23, [%rd4+28];
	mul.f32 	%f24, %f23, %f22;
	cvt.f64.f32 	%fd50, %f24;
	add.f64 	%fd83, %fd83, %fd50;
$L__BB0_20:
	add.s32 	%r81, %r81, 8;
	add.s32 	%r80, %r80, 8;
	add.s32 	%r79, %r79, 8;
	add.s32 	%r78, %r78, 8;
	add.s32 	%r77, %r77, 8;
	setp.ne.s32 	%p46, %r80, 0;
	@%p46 bra 	$L__BB0_4;
	add.s32 	%r83, %r81, -3;
$L__BB0_22:
	setp.eq.s32 	%p47, %r7, 0;
	@%p47 bra 	$L__BB0_43;
	add.s32 	%r60, %r7, -1;
	setp.lt.u32 	%p48, %r60, 3;
	@%p48 bra 	$L__BB0_33;
	add.s32 	%r29, %r83, %r1;
	setp.lt.s32 	%p49, %r29, %r38;
	setp.gt.s32 	%p50, %r29, -1;
	and.pred  	%p51, %p49, %p50;
	and.pred  	%p52, %p51, %p1;
	add.s32 	%r61, %r29, %r10;
	cvt.s64.s32 	%rd14, %r61;
	add.s64 	%rd5, %rd2, %rd14;
	add.s32 	%r62, %r12, %r83;
	mul.wide.s32 	%rd15, %r62, 4;
	add.s64 	%rd6, %rd1, %rd15;
	not.pred 	%p53, %p52;
	@%p53 bra 	$L__BB0_26;
	ld.global.u8 	%rs9, [%rd5];
	cvt.rn.f32.u16 	%f25, %rs9;
	ld.global.f32 	%f26, [%rd6];
	mul.f32 	%f27, %f26, %f25;
	cvt.f64.f32 	%fd52, %f27;
	add.f64 	%fd83, %fd83, %fd52;
$L__BB0_26:
	add.s32 	%r63, %r29, 1;
	setp.lt.s32 	%p54, %r63, %r38;
	setp.gt.s32 	%p55, %r63, -1;
	and.pred  	%p56, %p54, %p55;
	and.pred  	%p57, %p56, %p1;
	not.pred 	%p58, %p57;
	@%p58 bra 	$L__BB0_28;
	ld.global.u8 	%rs10, [%rd5+1];
	cvt.rn.f32.u16 	%f28, %rs10;
	ld.global.f32 	%f29, [%rd6+4];
	mul.f32 	%f30, %f29, %f28;
	cvt.f64.f32 	%fd53, %f30;
	add.f64 	%fd83, %fd83, %fd53;
$L__BB0_28:
	add.s32 	%r64, %r29, 2;
	setp.lt.s32 	%p59, %r64, %r38;
	setp.gt.s32 	%p60, %r64, -1;
	and.pred  	%p61, %p59, %p60;
	and.pred  	%p62, %p61, %p1;
	not.pred 	%p63, %p62;
	@%p63 bra 	$L__BB0_30;
	ld.global.u8 	%rs11, [%rd5+2];
	cvt.rn.f32.u16 	%f31, %rs11;
	ld.global.f32 	%f32, [%rd6+8];
	mul.f32 	%f33, %f32, %f31;
	cvt.f64.f32 	%fd54, %f33;
	add.f64 	%fd83, %fd83, %fd54;
$L__BB0_30:
	add.s32 	%r65, %r29, 3;
	setp.lt.s32 	%p64, %r65, %r38;
	setp.gt.s32 	%p65, %r65, -1;
	and.pred  	%p66, %p64, %p65;
	and.pred  	%p67, %p66, %p1;
	not.pred 	%p68, %p67;
	@%p68 bra 	$L__BB0_32;
	ld.global.u8 	%rs12, [%rd5+3];
	cvt.rn.f32.u16 	%f34, %rs12;
	ld.global.f32 	%f35, [%rd6+12];
	mul.f32 	%f36, %f35, %f34;
	cvt.f64.f32 	%fd55, %f36;
	add.f64 	%fd83, %fd83, %fd55;
$L__BB0_32:
	add.s32 	%r83, %r83, 4;
$L__BB0_33:
	add.s32 	%r67, %r6, 1;
	and.b32  	%r66, %r67, 3;
	setp.eq.s32 	%p69, %r66, 0;
	@%p69 bra 	$L__BB0_43;
	setp.eq.s32 	%p70, %r66, 1;
	@%p70 bra 	$L__BB0_40;
	add.s32 	%r32, %r83, %r1;
	setp.lt.s32 	%p71, %r32, %r38;
	setp.gt.s32 	%p72, %r32, -1;
	and.pred  	%p73, %p71, %p72;
	and.pred  	%p74, %p73, %p1;
	add.s32 	%r68, %r32, %r10;
	cvt.s64.s32 	%rd16, %r68;
	add.s64 	%rd7, %rd2, %rd16;
	add.s32 	%r69, %r12, %r83;
	mul.wide.s32 	%rd17, %r69, 4;
	add.s64 	%rd8, %rd1, %rd17;
	not.pred 	%p75, %p74;
	@%p75 bra 	$L__BB0_37;
	ld.global.u8 	%rs13, [%rd7];
	cvt.rn.f32.u16 	%f37, %rs13;
	ld.global.f32 	%f38, [%rd8];
	mul.f32 	%f39, %f38, %f37;
	cvt.f64.f32 	%fd57, %f39;
	add.f64 	%fd83, %fd83, %fd57;
$L__BB0_37:
	add.s32 	%r70, %r32, 1;
	setp.lt.s32 	%p76, %r70, %r38;
	setp.gt.s32 	%p77, %r70, -1;
	and.pred  	%p78, %p76, %p77;
	and.pred  	%p79, %p78, %p1;
	not.pred 	%p80, %p79;
	@%p80 bra 	$L__BB0_39;
	ld.global.u8 	%rs14, [%rd7+1];
	cvt.rn.f32.u16 	%f40, %rs14;
	ld.global.f32 	%f41, [%rd8+4];
	mul.f32 	%f42, %f41, %f40;
	cvt.f64.f32 	%fd58, %f42;
	add.f64 	%fd83, %fd83, %fd58;
$L__BB0_39:
	add.s32 	%r83, %r83, 2;
$L__BB0_40:
	and.b32  	%r71, %r6, 1;
	setp.eq.b32 	%p81, %r71, 1;
	@%p81 bra 	$L__BB0_43;
	add.s32 	%r35, %r83, %r1;
	setp.lt.s32 	%p82, %r35, %r38;
	setp.gt.s32 	%p83, %r35, -1;
	and.pred  	%p84, %p82, %p83;
	and.pred  	%p85, %p84, %p1;
	not.pred 	%p86, %p85;
	@%p86 bra 	$L__BB0_43;
	add.s32 	%r72, %r35, %r10;
	cvt.s64.s32 	%rd18, %r72;
	add.s64 	%rd19, %rd2, %rd18;
	ld.global.u8 	%rs15, [%rd19];
	cvt.rn.f32.u16 	%f43, %rs15;
	add.s32 	%r73, %r12, %r83;
	mul.wide.s32 	%rd20, %r73, 4;
	add.s64 	%rd21, %rd1, %rd20;
	ld.global.f32 	%f44, [%rd21];
	mul.f32 	%f45, %f44, %f43;
	cvt.f64.f32 	%fd59, %f45;
	add.f64 	%fd83, %fd83, %fd59;
$L__BB0_43:
	add.s32 	%r76, %r8, 1;
	setp.ne.s32 	%p87, %r8, %r5;
	@%p87 bra 	$L__BB0_2;
$L__BB0_44:
	ld.param.u64 	%rd25, [_Z19applyGaussianFilterPhS_Pfiii_param_1];
	cvta.to.global.u64 	%rd22, %rd25;
	setp.gt.f64 	%p88, %fd83, 0d406FE00000000000;
	selp.f64 	%fd60, 0d406FE00000000000, %fd83, %p88;
	cvt.rzi.u32.f64 	%r74, %fd60;
	mad.lo.s32 	%r75, %r38, %r2, %r1;
	cvt.s64.s32 	%rd23, %r75;
	add.s64 	%rd24, %rd22, %rd23;
	st.global.u8 	[%rd24], %r74;
	ret;

}
	// .globl	_Z16applySobelFilterPhS_Pfii
.visible .entry _Z16applySobelFilterPhS_Pfii(
	.param .u64 .ptr .align 1 _Z16applySobelFilterPhS_Pfii_param_0,
	.param .u64 .ptr .align 1 _Z16applySobelFilterPhS_Pfii_param_1,
	.param .u64 .ptr .align 1 _Z16applySobelFilterPhS_Pfii_param_2,
	.param .u32 _Z16applySobelFilterPhS_Pfii_param_3,
	.param .u32 _Z16applySobelFilterPhS_Pfii_param_4
)
{
	.reg .pred 	%p<13>;
	.reg .b16 	%rs<5>;
	.reg .b32 	%r<43>;
	.reg .b32 	%f<36>;
	.reg .b64 	%rd<25>;

	ld.param.u64 	%rd1, [_Z16applySobelFilterPhS_Pfii_param_0];
	ld.param.u64 	%rd2, [_Z16applySobelFilterPhS_Pfii_param_1];
	ld.param.u64 	%rd3, [_Z16applySobelFilterPhS_Pfii_param_2];
	ld.param.u32 	%r4, [_Z16applySobelFilterPhS_Pfii_param_3];
	ld.param.u32 	%r6, [_Z16applySobelFilterPhS_Pfii_param_4];
	mov.u32 	%r7, %ctaid.x;
	mov.u32 	%r8, %ntid.x;
	mov.u32 	%r9, %tid.x;
	mad.lo.s32 	%r10, %r7, %r8, %r9;
	mov.u32 	%r11, %ctaid.y;
	mov.u32 	%r12, %ntid.y;
	mov.u32 	%r13, %tid.y;
	mad.lo.s32 	%r14, %r11, %r12, %r13;
	setp.lt.s32 	%p1, %r10, 1;
	add.s32 	%r15, %r10, 1;
	setp.ge.s32 	%p2, %r15, %r6;
	or.pred  	%p3, %p1, %p2;
	setp.eq.s32 	%p4, %r14, 0;
	or.pred  	%p5, %p4, %p3;
	add.s32 	%r16, %r14, 1;
	setp.ge.s32 	%p6, %r16, %r4;
	or.pred  	%p7, %p5, %p6;
	@%p7 bra 	$L__BB1_2;
	cvta.to.global.u64 	%rd4, %rd1;
	cvta.to.global.u64 	%rd5, %rd2;
	cvta.to.global.u64 	%rd6, %rd3;
	add.s32 	%r17, %r14, -1;
	mul.lo.s32 	%r18, %r6, %r17;
	cvt.s64.s32 	%rd7, %r18;
	cvt.u64.u32 	%rd8, %r10;
	add.s64 	%rd9, %rd7, %rd8;
	add.s64 	%rd10, %rd4, %rd9;
	ld.global.u8 	%r19, [%rd10+-1];
	ld.global.u8 	%r20, [%rd10+1];
	mul.lo.s32 	%r21, %r6, %r14;
	cvt.s64.s32 	%rd11, %r21;
	add.s64 	%rd12, %rd11, %rd8;
	add.s64 	%rd13, %rd4, %rd12;
	ld.global.u8 	%rs1, [%rd13+-1];
	mul.wide.u16 	%r22, %rs1, 2;
	ld.global.u8 	%rs2, [%rd13+1];
	add.s32 	%r23, %r21, %r6;
	cvt.s64.s32 	%rd14, %r23;
	add.s64 	%rd15, %rd14, %rd8;
	add.s64 	%rd16, %rd4, %rd15;
	ld.global.u8 	%r24, [%rd16+-1];
	ld.global.u8 	%r25, [%rd16+1];
	sub.s32 	%r26, %r19, %r20;
	add.s32 	%r27, %r26, %r22;
	add.s32 	%r28, %r27, %r24;
	mul.wide.u16 	%r29, %rs2, 2;
	add.s32 	%r30, %r29, %r25;
	sub.s32 	%r31, %r28, %r30;
	add.s32 	%r32, %r18, %r10;
	cvt.s64.s32 	%rd17, %r32;
	add.s64 	%rd18, %rd4, %rd17;
	ld.global.u8 	%rs3, [%rd18];
	mul.wide.u16 	%r33, %rs3, 2;
	add.s32 	%r34, %r23, %r10;
	cvt.s64.s32 	%rd19, %r34;
	add.s64 	%rd20, %rd4, %rd19;
	ld.global.u8 	%rs4, [%rd20];
	add.s32 	%r35, %r33, %r19;
	add.s32 	%r36, %r35, %r20;
	mul.wide.u16 	%r37, %rs4, 2;
	add.s32 	%r38, %r37, %r24;
	add.s32 	%r39, %r38, %r25;
	sub.s32 	%r40, %r36, %r39;
	cvt.rn.f32.s32 	%f1, %r31;
	cvt.rn.f32.s32 	%f2, %r40;
	mul.f32 	%f3, %f2, %f2;
	fma.rn.f32 	%f4, %f1, %f1, %f3;
	sqrt.rn.f32 	%f5, %f4;
	cvt.rzi.u32.f32 	%r41, %f5;
	add.s32 	%r42, %r32, %r6;
	cvt.s64.s32 	%rd21, %r42;
	add.s64 	%rd22, %rd5, %rd21;
	st.global.u8 	[%rd22], %r41;
	abs.f32 	%f6, %f1;
	abs.f32 	%f7, %f2;
	setp.gt.f32 	%p8, %f7, %f6;
	selp.f32 	%f8, %f7, %f6, %p8;
	selp.f32 	%f9, %f6, %f7, %p8;
	div.rn.f32 	%f10, %f9, %f8;
	mul.f32 	%f11, %f10, %f10;
	fma.rn.f32 	%f12, %f11, 0f3B33710B, 0fBC807748;
	fma.rn.f32 	%f13, %f12, %f11, 0f3D2CDAB2;
	fma.rn.f32 	%f14, %f13, %f11, 0fBD992D10;
	fma.rn.f32 	%f15, %f14, %f11, 0f3DD9EA6C;
	fma.rn.f32 	%f16, %f15, %f11, 0fBE117CB1;
	fma.rn.f32 	%f17, %f16, %f11, 0f3E4CBCE0;
	fma.rn.f32 	%f18, %f17, %f11, 0fBEAAAA7D;
	mul.f32 	%f19, %f11, %f18;
	fma.rn.f32 	%f20, %f19, %f10, %f10;
	neg.f32 	%f21, %f20;
	fma.rn.f32 	%f22, 0f3F6EE581, 0f3FD774EB, %f21;
	selp.f32 	%f23, %f22, %f20, %p8;
	selp.f32 	%f24, 0f3F6EE581, 0f3FEEE581, %p8;
	selp.f32 	%f25, %f20, %f21, %p8;
	fma.rn.f32 	%f26, %f24, 0f3FD774EB, %f25;
	setp.lt.s32 	%p9, %r31, 0;
	selp.f32 	%f27, %f26, %f23, %p9;
	add.f32 	%f28, %f6, %f7;
	setp.eq.f32 	%p10, %f8, 0f00000000;
	selp.f32 	%f29, 0f40490FDB, 0f00000000, %p9;
	setp.eq.f32 	%p11, %f6, %f7;
	selp.f32 	%f30, 0f4016CBE4, 0f3F490FDB, %p9;
	selp.f32 	%f31, %f30, %f27, %p11;
	selp.f32 	%f32, %f29, %f31, %p10;
	abs.f32 	%f33, %f28;
	setp.nan.f32 	%p12, %f33, %f33;
	copysign.f32 	%f34, %f2, %f32;
	selp.f32 	%f35, %f28, %f34, %p12;
	mul.wide.s32 	%rd23, %r42, 4;
	add.s64 	%rd24, %rd6, %rd23;
	st.global.f32 	[%rd24], %f35;
$L__BB1_2:
	ret;

}


// ===== COMPILED SASS (sm_100) =====

	.target	sm_100

	.elftype	@"ET_EXEC"


//--------------------- .note.nv.tkinfo           --------------------------
	.section	.note.nv.tkinfo,"",@"SHT_NOTE"
	.sectionflags	@"SHF_NOTE_NV_TKINFO"
	.tkinfo
        /*0018*/ 	.word	0x00000002
        /*0030*/ 	.string	""
        /*0030*/ 	.string	"ptxas"
        /*0030*/ 	.string	"Cuda compilation tools, release 13.0, V13.0.88"
        /*0030*/ 	.string	"Build cuda_13.0.r13.0/compiler.36424714_0"
        /*0030*/ 	.string	"-arch sm_100 -m 64 "



//--------------------- .note.nv.cuinfo           --------------------------
	.section	.note.nv.cuinfo,"",@"SHT_NOTE"
	.sectionflags	@"SHF_NOTE_NV_CUINFO"
        /*0018*/ 	.short	0x0002
        /*001a*/ 	.short	0x0064
        /*001c*/ 	.short	0x0082
	.zero		2


//--------------------- .nv.info                  --------------------------
	.section	.nv.info,"",@"SHT_CUDA_INFO"
	.align	4


	//----- nvinfo : EIATTR_REGCOUNT
	.align		4
        /*0000*/ 	.byte	0x04, 0x2f
        /*0002*/ 	.short	(.L_1 - .L_0)
	.align		4
.L_0:
        /*0004*/ 	.word	index@(_Z19applyGaussianFilterPhS_Pfiii)
        /*0008*/ 	.word	0x00000020


	//----- nvinfo : EIATTR_FRAME_SIZE
	.align		4
.L_1:
        /*000c*/ 	.byte	0x04, 0x11
        /*000e*/ 	.short	(.L_3 - .L_2)
	.align		4
.L_2:
        /*0010*/ 	.word	index@(_Z19applyGaussianFilterPhS_Pfiii)
        /*0014*/ 	.word	0x00000000


	//----- nvinfo : EIATTR_REGCOUNT
	.align		4
.L_3:
        /*0018*/ 	.byte	0x04, 0x2f
        /*001a*/ 	.short	(.L_5 - .L_4)
	.align		4
.L_4:
        /*001c*/ 	.word	index@(_Z16applySobelFilterPhS_Pfii)
        /*0020*/ 	.word	0x00000015


	//----- nvinfo : EIATTR_FRAME_SIZE
	.align		4
.L_5:
        /*0024*/ 	.byte	0x04, 0x11
        /*0026*/ 	.short	(.L_7 - .L_6)
	.align		4
.L_6:
        /*0028*/ 	.word	index@($__internal_1_$__cuda_sm3x_div_rn_noftz_f32_slowpath)
        /*002c*/ 	.word	0x00000000


	//----- nvinfo : EIATTR_FRAME_SIZE
	.align		4
.L_7:
        /*0030*/ 	.byte	0x04, 0x11
        /*0032*/ 	.short	(.L_9 - .L_8)
	.align		4
.L_8:
        /*0034*/ 	.word	index@($__internal_0_$__cuda_sm20_sqrt_rn_f32_slowpath)
        /*0038*/ 	.word	0x00000000


	//----- nvinfo : EIATTR_FRAME_SIZE
	.align		4
.L_9:
        /*003c*/ 	.byte	0x04, 0x11
        /*003e*/ 	.short	(.L_11 - .L_10)
	.align		4
.L_10:
        /*0040*/ 	.word	index@(_Z16applySobelFilterPhS_Pfii)
        /*0044*/ 	.word	0x00000000


	//----- nvinfo : EIATTR_MIN_STACK_SIZE
	.align		4
.L_11:
        /*0048*/ 	.byte	0x04, 0x12
        /*004a*/ 	.short	(.L_13 - .L_12)
	.align		4
.L_12:
        /*004c*/ 	.word	index@(_Z16applySobelFilterPhS_Pfii)
        /*0050*/ 	.word	0x00000000


	//----- nvinfo : EIATTR_MIN_STACK_SIZE
	.align		4
.L_13:
        /*0054*/ 	.byte	0x04, 0x12
        /*0056*/ 	.short	(.L_15 - .L_14)
	.align		4
.L_14:
        /*0058*/ 	.word	index@(_Z19applyGaussianFilterPhS_Pfiii)
        /*005c*/ 	.word	0x00000000
.L_15:


//--------------------- .nv.compat                --------------------------
	.section	.nv.compat,"",@"SHT_CUDA_COMPAT_INFO"
	.align	4
        /*0000*/ 	.byte	0x02, 0x09, 0x00, 0x00, 0x02, 0x02, 0x01, 0x00, 0x02, 0x05, 0x05, 0x00, 0x03, 0x07, 0x01, 0x01
        /*0010*/ 	.byte	0x02, 0x03, 0x00, 0x00, 0x02, 0x06, 0x01, 0x00, 0x04, 0x0b, 0x08, 0x00, 0x01, 0x00, 0x00, 0x00
        /*0020*/ 	.byte	0x00, 0x00, 0x00, 0x00


//--------------------- .nv.info._Z16applySobelFilterPhS_Pfii --------------------------
	.section	.nv.info._Z16applySobelFilterPhS_Pfii,"",@"SHT_CUDA_INFO"
	.sectionflags	@""
	.align	4


	//----- nvinfo : EIATTR_CUDA_API_VERSION
	.align		4
        /*0000*/ 	.byte	0x04, 0x37
        /*0002*/ 	.short	(.L_17 - .L_16)
.L_16:
        /*0004*/ 	.word	0x00000082


	//----- nvinfo : EIATTR_KPARAM_INFO
	.align		4
.L_17:
        /*0008*/ 	.byte	0x04, 0x17
        /*000a*/ 	.short	(.L_19 - .L_18)
.L_18:
        /*000c*/ 	.word	0x00000000
        /*0010*/ 	.short	0x0004
        /*0012*/ 	.short	0x001c
        /*0014*/ 	.byte	0x00, 0xf0, 0x11, 0x00


	//----- nvinfo : EIATTR_KPARAM_INFO
	.align		4
.L_19:
        /*0018*/ 	.byte	0x04, 0x17
        /*001a*/ 	.short	(.L_21 - .L_20)
.L_20:
        /*001c*/ 	.word	0x00000000
        /*0020*/ 	.short	0x0003
        /*0022*/ 	.short	0x0018
        /*0024*/ 	.byte	0x00, 0xf0, 0x11, 0x00


	//----- nvinfo : EIATTR_KPARAM_INFO
	.align		4
.L_21:
        /*0028*/ 	.byte	0x04, 0x17
        /*002a*/ 	.short	(.L_23 - .L_22)
.L_22:
        /*002c*/ 	.word	0x00000000
        /*0030*/ 	.short	0x0002
        /*0032*/ 	.short	0x0010
        /*0034*/ 	.byte	0x00, 0xf5, 0x21, 0x00


	//----- nvinfo : EIATTR_KPARAM_INFO
	.align		4
.L_23:
        /*0038*/ 	.byte	0x04, 0x17
        /*003a*/ 	.short	(.L_25 - .L_24)
.L_24:
        /*003c*/ 	.word	0x00000000
        /*0040*/ 	.short	0x0001
        /*0042*/ 	.short	0x0008
        /*0044*/ 	.byte	0x00, 0xf5, 0x21, 0x00


	//----- nvinfo : EIATTR_KPARAM_INFO
	.align		4
.L_25:
        /*0048*/ 	.byte	0x04, 0x17
        /*004a*/ 	.short	(.L_27 - .L_26)
.L_26:
        /*004c*/ 	.word	0x00000000
        /*0050*/ 	.short	0x0000
        /*0052*/ 	.short	0x0000
        /*0054*/ 	.byte	0x00, 0xf5, 0x21, 0x00


	//----- nvinfo : EIATTR_SPARSE_MMA_MASK
	.align		4
.L_27:
        /*0058*/ 	.byte	0x03, 0x50
        /*005a*/ 	.short	0x0000


	//----- nvinfo : EIATTR_MAXREG_COUNT
	.align		4
        /*005c*/ 	.byte	0x03, 0x1b
        /*005e*/ 	.short	0x00ff


	//----- nvinfo : EIATTR_MERCURY_ISA_VERSION
	.align		4
        /*0060*/ 	.byte	0x03, 0x5f
        /*0062*/ 	.short	0x0101


	//----- nvinfo : EIATTR_VRC_CTA_INIT_COUNT
	.align		4
        /*0064*/ 	.byte	0x02, 0x4a
	.zero		1
	.zero		1


	//----- nvinfo : EIATTR_EXIT_INSTR_OFFSETS
	.align		4
        /*0068*/ 	.byte	0x04, 0x1c
        /*006a*/ 	.short	(.L_29 - .L_28)


	//   ....[0]....
.L_28:
        /*006c*/ 	.word	0x00000100


	//   ....[1]....
        /*0070*/ 	.word	0x000007d0


	//----- nvinfo : EIATTR_CRS_STACK_SIZE
	.align		4
.L_29:
        /*0074*/ 	.byte	0x04, 0x1e
        /*0076*/ 	.short	(.L_31 - .L_30)
.L_30:
        /*0078*/ 	.word	0x00000000


	//----- nvinfo : EIATTR_CBANK_PARAM_SIZE
	.align		4
.L_31:
        /*007c*/ 	.byte	0x03, 0x19
        /*007e*/ 	.short	0x0020


	//----- nvinfo : EIATTR_PARAM_CBANK
	.align		4
        /*0080*/ 	.byte	0x04, 0x0a
        /*0082*/ 	.short	(.L_33 - .L_32)
	.align		4
.L_32:
        /*0084*/ 	.word	index@(.nv.constant0._Z16applySobelFilterPhS_Pfii)
        /*0088*/ 	.short	0x0380
        /*008a*/ 	.short	0x0020


	//----- nvinfo : EIATTR_SW_WAR
	.align		4
.L_33:
        /*008c*/ 	.byte	0x04, 0x36
        /*008e*/ 	.short	(.L_35 - .L_34)
.L_34:
        /*0090*/ 	.word	0x00000008
.L_35:


//--------------------- .nv.info._Z19applyGaussianFilterPhS_Pfiii --------------------------
	.section	.nv.info._Z19applyGaussianFilterPhS_Pfiii,"",@"SHT_CUDA_INFO"
	.sectionflags	@""
	.align	4


	//----- nvinfo : EIATTR_CUDA_API_VERSION
	.align		4
        /*0000*/ 	.byte	0x04, 0x37
        /*0002*/ 	.short	(.L_37 - .L_36)
.L_36:
        /*0004*/ 	.word	0x00000082


	//----- nvinfo : EIATTR_KPARAM_INFO
	.align		4
.L_37:
        /*0008*/ 	.byte	0x04, 0x17
        /*000a*/ 	.short	(.L_39 - .L_38)
.L_38:
        /*000c*/ 	.word	0x00000000
        /*0010*/ 	.short	0x0005
        /*0012*/ 	.short	0x0020
        /*0014*/ 	.byte	0x00, 0xf0, 0x11, 0x00


	//----- nvinfo : EIATTR_KPARAM_INFO
	.align		4
.L_39:
        /*0018*/ 	.byte	0x04, 0x17
        /*001a*/ 	.short	(.L_41 - .L_40)
.L_40:
        /*001c*/ 	.word	0x00000000
        /*0020*/ 	.short	0x0004
        /*0022*/ 	.short	0x001c
        /*0024*/ 	.byte	0x00, 0xf0, 0x11, 0x00


	//----- nvinfo : EIATTR_KPARAM_INFO
	.align		4
.L_41:
        /*0028*/ 	.byte	0x04, 0x17
        /*002a*/ 	.short	(.L_43 - .L_42)
.L_42:
        /*002c*/ 	.word	0x00000000
        /*0030*/ 	.short	0x0003
        /*0032*/ 	.short	0x0018
        /*0034*/ 	.byte	0x00, 0xf0, 0x11, 0x00


	//----- nvinfo : EIATTR_KPARAM_INFO
	.align		4
.L_43:
        /*0038*/ 	.byte	0x04, 0x17
        /*003a*/ 	.short	(.L_45 - .L_44)
.L_44:
        /*003c*/ 	.word	0x00000000
        /*0040*/ 	.short	0x0002
        /*0042*/ 	.short	0x0010
        /*0044*/ 	.byte	0x00, 0xf5, 0x21, 0x00


	//----- nvinfo : EIATTR_KPARAM_INFO
	.align		4
.L_45:
        /*0048*/ 	.byte	0x04, 0x17
        /*004a*/ 	.short	(.L_47 - .L_46)
.L_46:
        /*004c*/ 	.word	0x00000000
        /*0050*/ 	.short	0x0001
        /*0052*/ 	.short	0x0008
        /*0054*/ 	.byte	0x00, 0xf5, 0x21, 0x00


	//----- nvinfo : EIATTR_KPARAM_INFO
	.align		4
.L_47:
        /*0058*/ 	.byte	0x04, 0x17
        /*005a*/ 	.short	(.L_49 - .L_48)
.L_48:
        /*005c*/ 	.word	0x00000000
        /*0060*/ 	.short	0x0000
        /*0062*/ 	.short	0x0000
        /*0064*/ 	.byte	0x00, 0xf5, 0x21, 0x00


	//----- nvinfo : EIATTR_SPARSE_MMA_MASK
	.align		4
.L_49:
        /*0068*/ 	.byte	0x03, 0x50
        /*006a*/ 	.short	0x0000


	//----- nvinfo : EIATTR_MAXREG_COUNT
	.align		4
        /*006c*/ 	.byte	0x03, 0x1b
        /*006e*/ 	.short	0x00ff


	//----- nvinfo : EIATTR_MERCURY_ISA_VERSION
	.align		4
        /*0070*/ 	.byte	0x03, 0x5f
        /*0072*/ 	.short	0x0101


	//----- nvinfo : EIATTR_VRC_CTA_INIT_COUNT
	.align		4
        /*0074*/ 	.byte	0x02, 0x4a
	.zero		1
	.zero		1


	//----- nvinfo : EIATTR_EXIT_INSTR_OFFSETS
	.align		4
        /*0078*/ 	.byte	0x04, 0x1c
        /*007a*/ 	.short	(.L_51 - .L_50)


	//   ....[0]....
.L_50:
        /*007c*/ 	.word	0x00001040


	//----- nvinfo : EIATTR_CRS_STACK_SIZE
	.align		4
.L_51:
        /*0080*/ 	.byte	0x04, 0x1e
        /*0082*/ 	.short	(.L_53 - .L_52)
.L_52:
        /*0084*/ 	.word	0x00000000


	//----- nvinfo : EIATTR_CBANK_PARAM_SIZE
	.align		4
.L_53:
        /*0088*/ 	.byte	0x03, 0x19
        /*008a*/ 	.short	0x0024


	//----- nvinfo : EIATTR_PARAM_CBANK
	.align		4
        /*008c*/ 	.byte	0x04, 0x0a
        /*008e*/ 	.short	(.L_55 - .L_54)
	.align		4
.L_54:
        /*0090*/ 	.word	index@(.nv.constant0._Z19applyGaussianFilterPhS_Pfiii)
        /*0094*/ 	.short	0x0380
        /*0096*/ 	.short	0x0024


	//----- nvinfo : EIATTR_SW_WAR
	.align		4
.L_55:
        /*0098*/ 	.byte	0x04, 0x36
        /*009a*/ 	.short	(.L_57 - .L_56)
.L_56:
        /*009c*/ 	.word	0x00000008
.L_57:


//--------------------- .nv.callgraph             --------------------------
	.section	.nv.callgraph,"",@"SHT_CUDA_CALLGRAPH"
	.align	4
	.sectionentsize	8
	.align		4
        /*0000*/ 	.word	0x00000000
	.align		4
        /*0004*/ 	.word	0xffffffff
	.align		4
        /*0008*/ 	.word	0x00000000
	.align		4
        /*000c*/ 	.word	0xfffffffe
	.align		4
        /*0010*/ 	.word	0x00000000
	.align		4
        /*0014*/ 	.word	0xfffffffd
	.align		4
        /*0018*/ 	.word	0x00000000
	.align		4
        /*001c*/ 	.word	0xfffffffc


//--------------------- .text._Z16applySobelFilterPhS_Pfii --------------------------
	.section	.text._Z16applySobelFilterPhS_Pfii,"ax",@progbits
	.align	128
        .global         _Z16applySobelFilterPhS_Pfii
        .type           _Z16applySobelFilterPhS_Pfii,@function
        .size           _Z16applySobelFilterPhS_Pfii,(.L_x_28 - _Z16applySobelFilterPhS_Pfii)
        .other          _Z16applySobelFilterPhS_Pfii,@"STO_CUDA_ENTRY STV_DEFAULT"
_Z16applySobelFilterPhS_Pfii:
.text._Z16applySobelFilterPhS_Pfii:
[----:B------:R-:W-:Y:S01]  /*0000*/  LDC R1, c[0x0][0x37c] ;  /* 0x0000df00ff017b82 */ /* 0x000fe20000000800 */
[----:B------:R-:W0:Y:S07]  /*0010*/  S2R R3, SR_TID.X ;  /* 0x0000000000037919 */ /* 0x000e2e0000002100 */
[----:B------:R-:W0:Y:S01]  /*0020*/  S2UR UR4, SR_CTAID.X ;  /* 0x00000000000479c3 */ /* 0x000e220000002500 */
[----:B------:R-:W1:Y:S01]  /*0030*/  LDCU.64 UR6, c[0x0][0x398] ;  /* 0x00007300ff0677ac */ /* 0x000e620008000a00 */
[----:B------:R-:W2:Y:S06]  /*0040*/  S2R R5, SR_TID.Y ;  /* 0x0000000000057919 */ /* 0x000eac0000002200 */
[----:B------:R-:W0:Y:S08]  /*0050*/  LDC R8, c[0x0][0x360] ;  /* 0x0000d800ff087b82 */ /* 0x000e300000000800 */
[----:B------:R-:W2:Y:S08]  /*0060*/  S2UR UR5, SR_CTAID.Y ;  /* 0x00000000000579c3 */ /* 0x000eb00000002600 */
[----:B------:R-:W2:Y:S01]  /*0070*/  LDC R0, c[0x0][0x364] ;  /* 0x0000d900ff007b82 */ /* 0x000ea20000000800 */
[----:B0-----:R-:W-:-:S04]  /*0080*/  IMAD R8, R8, UR4, R3 ;  /* 0x0000000408087c24 */ /* 0x001fc8000f8e0203 */
[----:B------:R-:W-:-:S05]  /*0090*/  VIADD R2, R8, 0x1 ;  /* 0x0000000108027836 */ /* 0x000fca0000000000 */
[----:B-1----:R-:W-:-:S04]  /*00a0*/  ISETP.GE.AND P0, PT, R2, UR7, PT ;  /* 0x0000000702007c0c */ /* 0x002fc8000bf06270 */
[----:B------:R-:W-:Y:S01]  /*00b0*/  ISETP.LT.OR P0, PT, R8, 0x1, P0 ;  /* 0x000000010800780c */ /* 0x000fe20000701670 */
[----:B--2---:R-:W-:-:S04]  /*00c0*/  IMAD R0, R0, UR5, R5 ;  /* 0x0000000500007c24 */ /* 0x004fc8000f8e0205 */
[C---:B------:R-:W-:Y:S01]  /*00d0*/  VIADD R2, R0.reuse, 0x1 ;  /* 0x0000000100027836 */ /* 0x040fe20000000000 */
[----:B------:R-:W-:-:S04]  /*00e0*/  ISETP.EQ.OR P0, PT, R0, RZ, P0 ;  /* 0x000000ff0000720c */ /* 0x000fc80000702670 */
[----:B------:R-:W-:-:S13]  /*00f0*/  ISETP.GE.OR P0, PT, R2, UR6, P0 ;  /* 0x0000000602007c0c */ /* 0x000fda0008706670 */
[----:B------:R-:W-:Y:S05]  /*0100*/  @P0 EXIT ;  /* 0x000000000000094d */ /* 0x000fea0003800000 */
[----:B------:R-:W0:Y:S01]  /*0110*/  LDCU.64 UR8, c[0x0][0x380] ;  /* 0x00007000ff0877ac */ /* 0x000e220008000a00 */
[C---:B------:R-:W-:Y:S02]  /*0120*/  IMAD R5, R0.reuse, UR7, RZ ;  /* 0x0000000700057c24 */ /* 0x040fe4000f8e02ff */
[----:B------:R-:W-:Y:S01]  /*0130*/  VIADD R0, R0, 0xffffffff ;  /* 0xffffffff00007836 */ /* 0x000fe20000000000 */
[----:B------:R-:W1:Y:S01]  /*0140*/  LDCU.64 UR4, c[0x0][0x358] ;  /* 0x00006b00ff0477ac */ /* 0x000e620008000a00 */
[----:B------:R-:W-:Y:S02]  /*0150*/  VIADD R7, R5, UR7 ;  /* 0x0000000705077c36 */ /* 0x000fe40008000000 */
[----:B------:R-:W-:Y:S02]  /*0160*/  IMAD R3, R0, UR7, RZ ;  /* 0x0000000700037c24 */ /* 0x000fe4000f8e02ff */
[C-C-:B------:R-:W-:Y:S01]  /*0170*/  IMAD.IADD R9, R8.reuse, 0x1, R7.reuse ;  /* 0x0000000108097824 */ /* 0x140fe200078e0207 */
[----:B------:R-:W-:Y:S01]  /*0180*/  SHF.R.S32.HI R0, RZ, 0x1f, R7 ;  /* 0x0000001fff007819 */ /* 0x000fe20000011407 */
[--C-:B------:R-:W-:Y:S01]  /*0190*/  IMAD.IADD R4, R8, 0x1, R3.reuse ;  /* 0x0000000108047824 */ /* 0x100fe200078e0203 */
[----:B------:R-:W-:-:S02]  /*01a0*/  SHF.R.S32.HI R10, RZ, 0x1f, R3 ;  /* 0x0000001fff0a7819 */ /* 0x000fc40000011403 */
[--C-:B0-----:R-:W-:Y:S02]  /*01b0*/  IADD3 R6, P2, P3, R3, UR8, R8.reuse ;  /* 0x0000000803067c10 */ /* 0x101fe4000fb5e008 */
[--C-:B------:R-:W-:Y:S02]  /*01c0*/  IADD3 R2, P1, P0, R5, UR8, R8.reuse ;  /* 0x0000000805027c10 */ /* 0x100fe4000f83e008 */
[----:B------:R-:W-:Y:S02]  /*01d0*/  IADD3 R12, P6, PT, R9, UR8, RZ ;  /* 0x00000008090c7c10 */ /* 0x000fe4000ffde0ff */
[----:B------:R-:W-:Y:S02]  /*01e0*/  IADD3 R8, P4, P5, R7, UR8, R8 ;  /* 0x0000000807087c10 */ /* 0x000fe4000fd9e008 */
[----:B------:R-:W-:Y:S02]  /*01f0*/  IADD3.X R7, PT, PT, R10, UR9, RZ, P2, P3 ;  /* 0x000000090a077c10 */ /* 0x000fe400097e64ff */
[----:B------:R-:W-:-:S02]  /*0200*/  LEA.HI.X.SX32 R13, R9, UR9, 0x1, P6 ;  /* 0x00000009090d7c11 */ /* 0x000fc4000b0f0eff */
[----:B------:R-:W-:Y:S02]  /*0210*/  IADD3 R10, P2, PT, R4, UR8, RZ ;  /* 0x00000008040a7c10 */ /* 0x000fe4000ff5e0ff */
[----:B------:R-:W-:Y:S02]  /*0220*/  IADD3.X R9, PT, PT, R0, UR9, RZ, P4, P5 ;  /* 0x0000000900097c10 */ /* 0x000fe4000a7ea4ff */
[----:B------:R-:W-:Y:S01]  /*0230*/  SHF.R.S32.HI R5, RZ, 0x1f, R5 ;  /* 0x0000001fff057819 */ /* 0x000fe20000011405 */
[----:B-1----:R-:W2:Y:S01]  /*0240*/  LDG.E.U8 R13, desc[UR4][R12.64] ;  /* 0x000000040c0d7981 */ /* 0x002ea2000c1e1100 */
[----:B------:R-:W-:Y:S02]  /*0250*/  LEA.HI.X.SX32 R11, R4, UR9, 0x1, P2 ;  /* 0x00000009040b7c11 */ /* 0x000fe400090f0eff */
[----:B------:R-:W-:Y:S01]  /*0260*/  IADD3.X R3, PT, PT, R5, UR9, RZ, P1, P0 ;  /* 0x0000000905037c10 */ /* 0x000fe20008fe04ff */
[----:B------:R-:W2:Y:S04]  /*0270*/  LDG.E.U8 R16, desc[UR4][R8.64+-0x1] ;  /* 0xffffff0408107981 */ /* 0x000ea8000c1e1100 */
[----:B------:R-:W3:Y:S04]  /*0280*/  LDG.E.U8 R0, desc[UR4][R6.64+-0x1] ;  /* 0xffffff0406007981 */ /* 0x000ee8000c1e1100 */
[----:B------:R-:W3:Y:S04]  /*0290*/  LDG.E.U8 R5, desc[UR4][R6.64+0x1] ;  /* 0x0000010406057981 */ /* 0x000ee8000c1e1100 */
[----:B------:R-:W4:Y:S04]  /*02a0*/  LDG.E.U8 R11, desc[UR4][R10.64] ;  /* 0x000000040a0b7981 */ /* 0x000f28000c1e1100 */
[----:B------:R-:W5:Y:S04]  /*02b0*/  LDG.E.U8 R18, desc[UR4][R8.64+0x1] ;  /* 0x0000010408127981 */ /* 0x000f68000c1e1100 */
[----:B------:R-:W5:Y:S04]  /*02c0*/  LDG.E.U8 R14, desc[UR4][R2.64+-0x1] ;  /* 0xffffff04020e7981 */ /* 0x000f68000c1e1100 */
[----:B------:R-:W5:Y:S01]  /*02d0*/  LDG.E.U8 R15, desc[UR4][R2.64+0x1] ;  /* 0x00000104020f7981 */ /* 0x000f62000c1e1100 */
[----:B------:R-:W-:Y:S01]  /*02e0*/  BSSY.RECONVERGENT B0, `(.L_x_0) ;  /* 0x0000019000007945 */ /* 0x000fe20003800200 */
[----:B--2---:R-:W-:-:S02]  /*02f0*/  IMAD R17, R13, 0x2, R16 ;  /* 0x000000020d117824 */ /* 0x004fc400078e0210 */
[----:B---3--:R-:W-:Y:S02]  /*0300*/  IMAD.IADD R13, R0, 0x1, -R5 ;  /* 0x00000001000d7824 */ /* 0x008fe400078e0a05 */
[----:B----4-:R-:W-:Y:S02]  /*0310*/  IMAD R0, R11, 0x2, R0 ;  /* 0x000000020b007824 */ /* 0x010fe400078e0200 */
[----:B-----5:R-:W-:Y:S02]  /*0320*/  IMAD.IADD R17, R18, 0x1, R17 ;  /* 0x0000000112117824 */ /* 0x020fe400078e0211 */
[----:B------:R-:W-:-:S03]  /*0330*/  IMAD R13, R14, 0x2, R13 ;  /* 0x000000020e0d7824 */ /* 0x000fc600078e020d */
[----:B------:R-:W-:Y:S01]  /*0340*/  IADD3 R5, PT, PT, -R17, R0, R5 ;  /* 0x0000000011057210 */ /* 0x000fe20007ffe105 */
[----:B------:R-:W-:-:S03]  /*0350*/  IMAD R15, R15, 0x2, R18 ;  /* 0x000000020f0f7824 */ /* 0x000fc600078e0212 */
[----:B------:R-:W-:Y:S02]  /*0360*/  I2FP.F32.S32 R5, R5 ;  /* 0x0000000500057245 */ /* 0x000fe40000201400 */
[----:B------:R-:W-:-:S03]  /*0370*/  IADD3 R7, PT, PT, -R15, R13, R16 ;  /* 0x0000000d0f077210 */ /* 0x000fc60007ffe110 */
[----:B------:R-:W-:Y:S01]  /*0380*/  FMUL R3, R5, R5 ;  /* 0x0000000505037220 */ /* 0x000fe20000400000 */
[----:B------:R-:W-:-:S05]  /*0390*/  I2FP.F32.S32 R6, R7 ;  /* 0x0000000700067245 */ /* 0x000fca0000201400 */
[----:B------:R-:W-:-:S04]  /*03a0*/  FFMA R0, R6, R6, R3 ;  /* 0x0000000606007223 */ /* 0x000fc80000000003 */
[----:B------:R-:W-:Y:S01]  /*03b0*/  VIADD R2, R0, 0xf3000000 ;  /* 0xf300000000027836 */ /* 0x000fe20000000000 */
[----:B------:R0:W1:Y:S04]  /*03c0*/  MUFU.RSQ R3, R0 ;  /* 0x0000000000037308 */ /* 0x0000680000001400 */
[----:B------:R-:W-:-:S13]  /*03d0*/  ISETP.GT.U32.AND P0, PT, R2, 0x727fffff, PT ;  /* 0x727fffff0200780c */ /* 0x000fda0003f04070 */
[----:B01----:R-:W-:Y:S05]  /*03e0*/  @!P0 BRA `(.L_x_1) ;  /* 0x0000000000108947 */ /* 0x003fea0003800000 */
[----:B------:R-:W-:-:S07]  /*03f0*/  MOV R11, 0x410 ;  /* 0x00000410000b7802 */ /* 0x000fce0000000f00 */
[----:B------:R-:W-:Y:S05]  /*0400*/  CALL.REL.NOINC `($__internal_0_$__cuda_sm20_sqrt_rn_f32_slowpath) ;  /* 0x0000000000f47944 */ /* 0x000fea0003c00000 */
[----:B------:R-:W-:Y:S01]  /*0410*/  IMAD.MOV.U32 R2, RZ, RZ, R0 ;  /* 0x000000ffff027224 */ /* 0x000fe200078e0000 */
[----:B------:R-:W-:Y:S06]  /*0420*/  BRA `(.L_x_2) ;  /* 0x0000000000107947 */ /* 0x000fec0003800000 */
.L_x_1:
[----:B------:R-:W-:Y:S01]  /*0430*/  FMUL.FTZ R9, R0, R3 ;  /* 0x0000000300097220 */ /* 0x000fe20000410000 */
[----:B------:R-:W-:-:S03]  /*0440*/  FMUL.FTZ R2, R3, 0.5 ;  /* 0x3f00000003027820 */ /* 0x000fc60000410000 */
[----:B------:R-:W-:-:S04]  /*0450*/  FFMA R0, -R9, R9, R0 ;  /* 0x0000000909007223 */ /* 0x000fc80000000100 */
[----:B------:R-:W-:-:S07]  /*0460*/  FFMA R2, R0, R2, R9 ;  /* 0x0000000200027223 */ /* 0x000fce0000000009 */
.L_x_2:
[----:B------:R-:W-:Y:S05]  /*0470*/  BSYNC.RECONVERGENT B0 ;  /* 0x0000000000007941 */ /* 0x000fea0003800200 */
.L_x_0:
[----:B------:R-:W0:Y:S01]  /*0480*/  LDCU UR8, c[0x0][0x39c] ;  /* 0x00007380ff0877ac */ /* 0x000e220008000800 */
[CC--:B------:R-:W-:Y:S01]  /*0490*/  FSETP.GT.AND P2, PT, |R5|.reuse, |R6|.reuse, PT ;  /* 0x400000060500720b */ /* 0x0c0fe20003f44200 */
[----:B------:R-:W-:Y:S01]  /*04a0*/  F2I.U32.TRUNC.NTZ R11, R2 ;  /* 0x00000002000b7305 */ /* 0x000fe2000020f000 */
[----:B------:R-:W-:Y:S01]  /*04b0*/  BSSY.RECONVERGENT B0, `(.L_x_3) ;  /* 0x0000013000007945 */ /* 0x000fe20003800200 */
[----:B------:R-:W1:Y:S01]  /*04c0*/  LDCU.64 UR6, c[0x0][0x388] ;  /* 0x00007100ff0677ac */ /* 0x000e620008000a00 */
[----:B------:R-:W-:Y:S02]  /*04d0*/  FSEL R3, |R5|, |R6|, P2 ;  /* 0x4000000605037208 */ /* 0x000fe40001000200 */
[----:B------:R-:W-:-:S03]  /*04e0*/  FSEL R0, |R6|, |R5|, P2 ;  /* 0x4000000506007208 */ /* 0x000fc60001000200 */
[----:B------:R-:W2:Y:S01]  /*04f0*/  MUFU.RCP R10, R3 ;  /* 0x00000003000a7308 */ /* 0x000ea20000001000 */
[----:B0-----:R-:W-:-:S04]  /*0500*/  IADD3 R4, PT, PT, R4, UR8, RZ ;  /* 0x0000000804047c10 */ /* 0x001fc8000fffe0ff */
[----:B-1----:R-:W-:-:S04]  /*0510*/  IADD3 R8, P0, PT, R4, UR6, RZ ;  /* 0x0000000604087c10 */ /* 0x002fc8000ff1e0ff */
[----:B------:R-:W-:Y:S01]  /*0520*/  LEA.HI.X.SX32 R9, R4, UR7, 0x1, P0 ;  /* 0x0000000704097c11 */ /* 0x000fe200080f0eff */
[----:B--2---:R-:W-:-:S04]  /*0530*/  FFMA R13, -R3, R10, 1 ;  /* 0x3f800000030d7423 */ /* 0x004fc8000000010a */
[----:B------:R0:W-:Y:S01]  /*0540*/  STG.E.U8 desc[UR4][R8.64], R11 ;  /* 0x0000000b08007986 */ /* 0x0001e2000c101104 */
[----:B------:R-:W-:Y:S02]  /*0550*/  FFMA R13, R10, R13, R10 ;  /* 0x0000000d0a0d7223 */ /* 0x000fe4000000000a */
[----:B------:R-:W1:Y:S02]  /*0560*/  FCHK P0, R0, R3 ;  /* 0x0000000300007302 */ /* 0x000e640000000000 */
[----:B------:R-:W-:-:S04]  /*0570*/  FFMA R10, R0, R13, RZ ;  /* 0x0000000d000a7223 */ /* 0x000fc800000000ff */
[----:B------:R-:W-:-:S04]  /*0580*/  FFMA R12, -R3, R10, R0 ;  /* 0x0000000a030c7223 */ /* 0x000fc80000000100 */
[----:B------:R-:W-:Y:S01]  /*0590*/  FFMA R10, R13, R12, R10 ;  /* 0x0000000c0d0a7223 */ /* 0x000fe2000000000a */
[----:B01----:R-:W-:Y:S06]  /*05a0*/  @!P0 BRA `(.L_x_4) ;  /* 0x00000000000c8947 */ /* 0x003fec0003800000 */
[----:B------:R-:W-:-:S07]  /*05b0*/  MOV R2, 0x5d0 ;  /* 0x000005d000027802 */ /* 0x000fce0000000f00 */
[----:B------:R-:W-:Y:S05]  /*05c0*/  CALL.REL.NOINC `($__internal_1_$__cuda_sm3x_div_rn_noftz_f32_slowpath) ;  /* 0x0000000000e07944 */ /* 0x000fea0003c00000 */
[----:B------:R-:W-:-:S07]  /*05d0*/  IMAD.MOV.U32 R10, RZ, RZ, R0 ;  /* 0x000000ffff0a7224 */ /* 0x000fce00078e0000 */
.L_x_4:
[----:B------:R-:W-:Y:S05]  /*05e0*/  BSYNC.RECONVERGENT B0 ;  /* 0x0000000000007941 */ /* 0x000fea0003800200 */
.L_x_3:
[----:B------:R-:W-:Y:S02]  /*05f0*/  IMAD.MOV.U32 R9, RZ, RZ, 0x3b33710b ;  /* 0x3b33710bff097424 */ /* 0x000fe400078e00ff */
[----:B------:R-:W-:Y:S01]  /*0600*/  FMUL R0, R10, R10 ;  /* 0x0000000a0a007220 */ /* 0x000fe20000400000 */
[----:B------:R-:W-:Y:S01]  /*0610*/  IMAD.MOV.U32 R11, RZ, RZ, 0x3f6ee581 ;  /* 0x3f6ee581ff0b7424 */ /* 0x000fe200078e00ff */
[----:B------:R-:W-:Y:S02]  /*0620*/  ISETP.GE.AND P0, PT, R7, RZ, PT ;  /* 0x000000ff0700720c */ /* 0x000fe40003f06270 */
[----:B------:R-:W-:Y:S01]  /*0630*/  FFMA R9, R0, R9, -0.015681877732276916504 ;  /* 0xbc80774800097423 */ /* 0x000fe20000000009 */
[C---:B------:R-:W-:Y:S01]  /*0640*/  FSETP.NEU.AND P3, PT, |R6|.reuse, |R5|, PT ;  /* 0x400000050600720b */ /* 0x040fe20003f6d200 */
[----:B------:R-:W-:Y:S01]  /*0650*/  FADD R6, |R6|, |R5| ;  /* 0x4000000506067221 */ /* 0x000fe20000000200 */
[----:B------:R-:W-:Y:S01]  /*0660*/  FSETP.NEU.AND P1, PT, R3, RZ, PT ;  /* 0x000000ff0300720b */ /* 0x000fe20003f2d000 */
[----:B------:R-:W-:-:S04]  /*0670*/  FFMA R9, R0, R9, 0.042200751602649688721 ;  /* 0x3d2cdab200097423 */ /* 0x000fc80000000009 */
[----:B------:R-:W-:-:S04]  /*0680*/  FFMA R9, R0, R9, -0.074792981147766113281 ;  /* 0xbd992d1000097423 */ /* 0x000fc80000000009 */
[----:B------:R-:W-:-:S04]  /*0690*/  FFMA R9, R0, R9, 0.10640415549278259277 ;  /* 0x3dd9ea6c00097423 */ /* 0x000fc80000000009 */
[----:B------:R-:W-:-:S04]  /*06a0*/  FFMA R9, R0, R9, -0.14207722246646881104 ;  /* 0xbe117cb100097423 */ /* 0x000fc80000000009 */
[----:B------:R-:W-:-:S04]  /*06b0*/  FFMA R9, R0, R9, 0.19993925094604492188 ;  /* 0x3e4cbce000097423 */ /* 0x000fc80000000009 */
[----:B------:R-:W-:-:S04]  /*06c0*/  FFMA R9, R0, R9, -0.33333197236061096191 ;  /* 0xbeaaaa7d00097423 */ /* 0x000fc80000000009 */
[----:B------:R-:W-:Y:S01]  /*06d0*/  FMUL R9, R0, R9 ;  /* 0x0000000900097220 */ /* 0x000fe20000400000 */
[----:B------:R-:W-:-:S03]  /*06e0*/  FSEL R0, R11, 1.8663789033889770508, P2 ;  /* 0x3feee5810b007808 */ /* 0x000fc60001000000 */
[----:B------:R-:W-:Y:S02]  /*06f0*/  FFMA R10, R9, R10, R10 ;  /* 0x0000000a090a7223 */ /* 0x000fe4000000000a */
[----:B------:R-:W0:Y:S02]  /*0700*/  LDC.64 R8, c[0x0][0x390] ;  /* 0x0000e400ff087b82 */ /* 0x000e240000000a00 */
[----:B------:R-:W-:-:S05]  /*0710*/  FFMA R7, R11, 1.6832555532455444336, -R10 ;  /* 0x3fd774eb0b077823 */ /* 0x000fca000000080a */
[-C--:B------:R-:W-:Y:S02]  /*0720*/  FSEL R2, R7, R10.reuse, P2 ;  /* 0x0000000a07027208 */ /* 0x080fe40001000000 */
[----:B------:R-:W-:-:S05]  /*0730*/  FSEL R7, R10, -R10, P2 ;  /* 0x8000000a0a077208 */ /* 0x000fca0001000000 */
[----:B------:R-:W-:Y:S01]  /*0740*/  @!P0 FFMA R2, R0, 1.6832555532455444336, R7 ;  /* 0x3fd774eb00028823 */ /* 0x000fe20000000007 */
[----:B------:R-:W-:-:S05]  /*0750*/  IMAD.MOV.U32 R0, RZ, RZ, 0x4016cbe4 ;  /* 0x4016cbe4ff007424 */ /* 0x000fca00078e00ff */
[----:B------:R-:W-:Y:S02]  /*0760*/  @!P3 FSEL R2, R0, 0.78539818525314331055, !P0 ;  /* 0x3f490fdb0002b808 */ /* 0x000fe40004000000 */
[----:B------:R-:W-:Y:S02]  /*0770*/  @!P1 FSEL R2, RZ, 3.1415927410125732422, P0 ;  /* 0x40490fdbff029808 */ /* 0x000fe40000000000 */
[----:B------:R-:W-:Y:S02]  /*0780*/  FSETP.NAN.AND P0, PT, R6, R6, PT ;  /* 0x000000060600720b */ /* 0x000fe40003f08000 */
[----:B------:R-:W-:Y:S01]  /*0790*/  LOP3.LUT R3, R2, 0x80000000, R5, 0xb8, !PT ;  /* 0x8000000002037812 */ /* 0x000fe200078eb805 */
[----:B0-----:R-:W-:-:S03]  /*07a0*/  IMAD.WIDE R4, R4, 0x4, R8 ;  /* 0x0000000404047825 */ /* 0x001fc600078e0208 */
[----:B------:R-:W-:-:S05]  /*07b0*/  FSEL R3, R6, R3, P0 ;  /* 0x0000000306037208 */ /* 0x000fca0000000000 */
[----:B------:R-:W-:Y:S01]  /*07c0*/  STG.E desc[UR4][R4.64], R3 ;  /* 0x0000000304007986 */ /* 0x000fe2000c101904 */
[----:B------:R-:W-:Y:S05]  /*07d0*/  EXIT ;  /* 0x000000000000794d */ /* 0x000fea0003800000 */
        .weak           $__internal_0_$__cuda_sm20_sqrt_rn_f32_slowpath
        .type           $__internal_0_$__cuda_sm20_sqrt_rn_f32_slowpath,@function
        .size           $__internal_0_$__cuda_sm20_sqrt_rn_f32_slowpath,($__internal_1_$__cuda_sm3x_div_rn_noftz_f32_slowpath - $__internal_0_$__cuda_sm20_sqrt_rn_f32_slowpath)
$__internal_0_$__cuda_sm20_sqrt_rn_f32_slowpath:
[----:B------:R-:W-:-:S13]  /*07e0*/  LOP3.LUT P0, RZ, R0, 0x7fffffff, RZ, 0xc0, !PT ;  /* 0x7fffffff00ff7812 */ /* 0x000fda000780c0ff */
[----:B------:R-:W-:Y:S01]  /*07f0*/  @!P0 IMAD.MOV.U32 R2, RZ, RZ, R0 ;  /* 0x000000ffff028224 */ /* 0x000fe200078e0000 */
[----:B------:R-:W-:Y:S06]  /*0800*/  @!P0 BRA `(.L_x_5) ;  /* 0x0000000000408947 */ /* 0x000fec0003800000 */
[----:B------:R-:W-:-:S13]  /*0810*/  FSETP.GEU.FTZ.AND P0, PT, R0, RZ, PT ;  /* 0x000000ff0000720b */ /* 0x000fda0003f1e000 */
[----:B------:R-:W-:Y:S01]  /*0820*/  @!P0 IMAD.MOV.U32 R2, RZ, RZ, 0x7fffffff ;  /* 0x7fffffffff028424 */ /* 0x000fe200078e00ff */
[----:B------:R-:W-:Y:S06]  /*0830*/  @!P0 BRA `(.L_x_5) ;  /* 0x0000000000348947 */ /* 0x000fec0003800000 */
[----:B------:R-:W-:-:S13]  /*0840*/  FSETP.GTU.FTZ.AND P0, PT, |R0|, +INF , PT ;  /* 0x7f8000000000780b */ /* 0x000fda0003f1c200 */
[----:B------:R-:W-:Y:S01]  /*0850*/  @P0 FADD.FTZ R2, R0, 1 ;  /* 0x3f80000000020421 */ /* 0x000fe20000010000 */
[----:B------:R-:W-:Y:S06]  /*0860*/  @P0 BRA `(.L_x_5) ;  /* 0x0000000000280947 */ /* 0x000fec0003800000 */
[----:B------:R-:W-:-:S13]  /*0870*/  FSETP.NEU.FTZ.AND P0, PT, |R0|, +INF , PT ;  /* 0x7f8000000000780b */ /* 0x000fda0003f1d200 */
[----:B------:R-:W-:-:S04]  /*0880*/  @P0 FFMA R3, R0, 1.84467440737095516160e+19, RZ ;  /* 0x5f80000000030823 */ /* 0x000fc800000000ff */
[----:B------:R-:W0:Y:S02]  /*0890*/  @P0 MUFU.RSQ R2, R3 ;  /* 0x0000000300020308 */ /* 0x000e240000001400 */
[----:B0-----:R-:W-:Y:S01]  /*08a0*/  @P0 FMUL.FTZ R8, R3, R2 ;  /* 0x0000000203080220 */ /* 0x001fe20000410000 */
[----:B------:R-:W-:Y:S01]  /*08b0*/  @P0 FMUL.FTZ R10, R2, 0.5 ;  /* 0x3f000000020a0820 */ /* 0x000fe20000410000 */
[----:B------:R-:W-:Y:S02]  /*08c0*/  @!P0 IMAD.MOV.U32 R2, RZ, RZ, R0 ;  /* 0x000000ffff028224 */ /* 0x000fe400078e0000 */
[----:B------:R-:W-:-:S04]  /*08d0*/  @P0 FADD.FTZ R9, -R8, -RZ ;  /* 0x800000ff08090221 */ /* 0x000fc80000010100 */
[----:B------:R-:W-:-:S04]  /*08e0*/  @P0 FFMA R9, R8, R9, R3 ;  /* 0x0000000908090223 */ /* 0x000fc80000000003 */
[----:B------:R-:W-:-:S04]  /*08f0*/  @P0 FFMA R9, R9, R10, R8 ;  /* 0x0000000a09090223 */ /* 0x000fc80000000008 */
[----:B------:R-:W-:-:S07]  /*0900*/  @P0 FMUL.FTZ R2, R9, 2.3283064365386962891e-10 ;  /* 0x2f80000009020820 */ /* 0x000fce0000410000 */
.L_x_5:
[----:B------:R-:W-:Y:S02]  /*0910*/  IMAD.MOV.U32 R0, RZ, RZ, R2 ;  /* 0x000000ffff007224 */ /* 0x000fe400078e0002 */
[----:B------:R-:W-:Y:S02]  /*0920*/  IMAD.MOV.U32 R2, RZ, RZ, R11 ;  /* 0x000000ffff027224 */ /* 0x000fe400078e000b */
[----:B------:R-:W-:-:S04]  /*0930*/  IMAD.MOV.U32 R3, RZ, RZ, 0x0 ;  /* 0x00000000ff037424 */ /* 0x000fc800078e00ff */
[----:B------:R-:W-:Y:S05]  /*0940*/  RET.REL.NODEC R2 `(_Z16applySobelFilterPhS_Pfii) ;  /* 0xfffffff402ac7950 */ /* 0x000fea0003c3ffff */
        .weak           $__internal_1_$__cuda_sm3x_div_rn_noftz_f32_slowpath
        .type           $__internal_1_$__cuda_sm3x_div_rn_noftz_f32_slowpath,@function
        .size           $__internal_1_$__cuda_sm3x_div_rn_noftz_f32_slowpath,(.L_x_28 - $__internal_1_$__cuda_sm3x_div_rn_noftz_f32_slowpath)
$__internal_1_$__cuda_sm3x_div_rn_noftz_f32_slowpath:
[--C-:B------:R-:W-:Y:S01]  /*0950*/  SHF.R.U32.HI R9, RZ, 0x17, R3.reuse ;  /* 0x00000017ff097819 */ /* 0x100fe20000011603 */
[----:B------:R-:W-:Y:S01]  /*0960*/  BSSY.RECONVERGENT B1, `(.L_x_6) ;  /* 0x0000064000017945 */ /* 0x000fe20003800200 */
[--C-:B------:R-:W-:Y:S01]  /*0970*/  SHF.R.U32.HI R8, RZ, 0x17, R0.reuse ;  /* 0x00000017ff087819 */ /* 0x100fe20000011600 */
[----:B------:R-:W-:Y:S01]  /*0980*/  IMAD.MOV.U32 R11, RZ, RZ, R0 ;  /* 0x000000ffff0b7224 */ /* 0x000fe200078e0000 */
[----:B------:R-:W-:Y:S01]  /*0990*/  LOP3.LUT R9, R9, 0xff, RZ, 0xc0, !PT ;  /* 0x000000ff09097812 */ /* 0x000fe200078ec0ff */
[----:B------:R-:W-:Y:S01]  /*09a0*/  IMAD.MOV.U32 R12, RZ, RZ, R3 ;  /* 0x000000ffff0c7224 */ /* 0x000fe200078e0003 */
[----:B------:R-:W-:Y:S02]  /*09b0*/  LOP3.LUT R10, R8, 0xff, RZ, 0xc0, !PT ;  /* 0x000000ff080a7812 */ /* 0x000fe400078ec0ff */
[----:B------:R-:W-:-:S03]  /*09c0*/  IADD3 R14, PT, PT, R9, -0x1, RZ ;  /* 0xffffffff090e7810 */ /* 0x000fc60007ffe0ff */
[----:B------:R-:W-:Y:S01]  /*09d0*/  VIADD R13, R10, 0xffffffff ;  /* 0xffffffff0a0d7836 */ /* 0x000fe20000000000 */
[----:B------:R-:W-:-:S04]  /*09e0*/  ISETP.GT.U32.AND P0, PT, R14, 0xfd, PT ;  /* 0x000000fd0e00780c */ /* 0x000fc80003f04070 */
[----:B------:R-:W-:-:S13]  /*09f0*/  ISETP.GT.U32.OR P0, PT, R13, 0xfd, P0 ;  /* 0x000000fd0d00780c */ /* 0x000fda0000704470 */
[----:B------:R-:W-:Y:S01]  /*0a00*/  @!P0 IMAD.MOV.U32 R8, RZ, RZ, RZ ;  /* 0x000000ffff088224 */ /* 0x000fe200078e00ff */
[----:B------:R-:W-:Y:S06]  /*0a10*/  @!P0 BRA `(.L_x_7) ;  /* 0x00000000005c8947 */ /* 0x000fec0003800000 */
[----:B------:R-:W-:Y:S02]  /*0a20*/  FSETP.GTU.FTZ.AND P1, PT, |R3|, +INF , PT ;  /* 0x7f8000000300780b */ /* 0x000fe40003f3c200 */
[----:B------:R-:W-:-:S04]  /*0a30*/  FSETP.GTU.FTZ.AND P0, PT, |R0|, +INF , PT ;  /* 0x7f8000000000780b */ /* 0x000fc80003f1c200 */
[----:B------:R-:W-:-:S13]  /*0a40*/  PLOP3.LUT P0, PT, P0, P1, PT, 0xf8, 0x8f ;  /* 0x00000000008f781c */ /* 0x000fda0000703f70 */
[----:B------:R-:W-:Y:S05]  /*0a50*/  @P0 BRA `(.L_x_8) ;  /* 0x00000004004c0947 */ /* 0x000fea0003800000 */
[----:B------:R-:W-:-:S13]  /*0a60*/  LOP3.LUT P0, RZ, R12, 0x7fffffff, R11, 0xc8, !PT ;  /* 0x7fffffff0cff7812 */ /* 0x000fda000780c80b */
[----:B------:R-:W-:Y:S05]  /*0a70*/  @!P0 BRA `(.L_x_9) ;  /* 0x00000004003c8947 */ /* 0x000fea0003800000 */
[C---:B------:R-:W-:Y:S02]  /*0a80*/  FSETP.NEU.FTZ.AND P3, PT, |R0|.reuse, +INF , PT ;  /* 0x7f8000000000780b */ /* 0x040fe40003f7d200 */
[----:B------:R-:W-:Y:S02]  /*0a90*/  FSETP.NEU.FTZ.AND P0, PT, |R3|, +INF , PT ;  /* 0x7f8000000300780b */ /* 0x000fe40003f1d200 */
[----:B------:R-:W-:-:S11]  /*0aa0*/  FSETP.NEU.FTZ.AND P1, PT, |R0|, +INF , PT ;  /* 0x7f8000000000780b */ /* 0x000fd60003f3d200 */
[----:B------:R-:W-:Y:S05]  /*0ab0*/  @!P0 BRA !P3, `(.L_x_9) ;  /* 0x00000004002c8947 */ /* 0x000fea0005800000 */
[----:B------:R-:W-:-:S04]  /*0ac0*/  LOP3.LUT P3, RZ, R11, 0x7fffffff, RZ, 0xc0, !PT ;  /* 0x7fffffff0bff7812 */ /* 0x000fc8000786c0ff */
[----:B------:R-:W-:-:S13]  /*0ad0*/  PLOP3.LUT P0, PT, P0, P3, PT, 0x2f, 0xf2 ;  /* 0x0000000000f2781c */ /* 0x000fda0000706577 */
[----:B------:R-:W-:Y:S05]  /*0ae0*/  @P0 BRA `(.L_x_10) ;  /* 0x0000000400180947 */ /* 0x000fea0003800000 */
[----:B------:R-:W-:-:S04]  /*0af0*/  LOP3.LUT P0, RZ, R12, 0x7fffffff, RZ, 0xc0, !PT ;  /* 0x7fffffff0cff7812 */ /* 0x000fc8000780c0ff */
[----:B------:R-:W-:-:S13]  /*0b00*/  PLOP3.LUT P0, PT, P1, P0, PT, 0x2f, 0xf2 ;  /* 0x0000000000f2781c */ /* 0x000fda0000f00577 */
[----:B------:R-:W-:Y:S05]  /*0b10*/  @P0 BRA `(.L_x_11) ;  /* 0x0000000400000947 */ /* 0x000fea0003800000 */
[----:B------:R-:W-:Y:S02]  /*0b20*/  ISETP.GE.AND P0, PT, R13, RZ, PT ;  /* 0x000000ff0d00720c */ /* 0x000fe40003f06270 */
[----:B------:R-:W-:-:S11]  /*0b30*/  ISETP.GE.AND P1, PT, R14, RZ, PT ;  /* 0x000000ff0e00720c */ /* 0x000fd60003f26270 */
[----:B------:R-:W-:Y:S02]  /*0b40*/  @P0 IMAD.MOV.U32 R8, RZ, RZ, RZ ;  /* 0x000000ffff080224 */ /* 0x000fe400078e00ff */
[----:B------:R-:W-:Y:S01]  /*0b50*/  @!P0 FFMA R11, R0, 1.84467440737095516160e+19, RZ ;  /* 0x5f800000000b8823 */ /* 0x000fe200000000ff */
[----:B------:R-:W-:Y:S02]  /*0b60*/  @!P0 IMAD.MOV.U32 R8, RZ, RZ, -0x40 ;  /* 0xffffffc0ff088424 */ /* 0x000fe400078e00ff */
[----:B------:R-:W-:Y:S02]  /*0b70*/  @!P1 FFMA R12, R3, 1.84467440737095516160e+19, RZ ;  /* 0x5f800000030c9823 */ /* 0x000fe400000000ff */
[----:B------:R-:W-:-:S07]  /*0b80*/  @!P1 VIADD R8, R8, 0x40 ;  /* 0x0000004008089836 */ /* 0x000fce0000000000 */
.L_x_7:
[----:B------:R-:W-:Y:S01]  /*0b90*/  LEA R13, R9, 0xc0800000, 0x17 ;  /* 0xc0800000090d7811 */ /* 0x000fe200078eb8ff */
[----:B------:R-:W-:Y:S01]  /*0ba0*/  VIADD R10, R10, 0xffffff81 ;  /* 0xffffff810a0a7836 */ /* 0x000fe20000000000 */
[----:B------:R-:W-:Y:S03]  /*0bb0*/  BSSY.RECONVERGENT B2, `(.L_x_12) ;  /* 0x0000035000027945 */ /* 0x000fe60003800200 */
[----:B------:R-:W-:Y:S02]  /*0bc0*/  IMAD.IADD R13, R12, 0x1, -R13 ;  /* 0x000000010c0d7824 */ /* 0x000fe400078e0a0d */
[----:B------:R-:W-:Y:S02]  /*0bd0*/  IMAD R0, R10, -0x800000, R11 ;  /* 0xff8000000a007824 */ /* 0x000fe400078e020b */
[----:B------:R-:W0:Y:S01]  /*0be0*/  MUFU.RCP R12, R13 ;  /* 0x0000000d000c7308 */ /* 0x000e220000001000 */
[----:B------:R-:W-:-:S04]  /*0bf0*/  FADD.FTZ R15, -R13, -RZ ;  /* 0x800000ff0d0f7221 */ /* 0x000fc80000010100 */
[----:B0-----:R-:W-:-:S04]  /*0c00*/  FFMA R17, R12, R15, 1 ;  /* 0x3f8000000c117423 */ /* 0x001fc8000000000f */
[----:B------:R-:W-:-:S04]  /*0c10*/  FFMA R14, R12, R17, R12 ;  /* 0x000000110c0e7223 */ /* 0x000fc8000000000c */
[----:B------:R-:W-:-:S04]  /*0c20*/  FFMA R11, R0, R14, RZ ;  /* 0x0000000e000b7223 */ /* 0x000fc800000000ff */
[----:B------:R-:W-:-:S04]  /*0c30*/  FFMA R12, R15, R11, R0 ;  /* 0x0000000b0f0c7223 */ /* 0x000fc80000000000 */
[----:B------:R-:W-:Y:S01]  /*0c40*/  FFMA R17, R14, R12, R11 ;  /* 0x0000000c0e117223 */ /* 0x000fe2000000000b */
[----:B------:R-:W-:-:S03]  /*0c50*/  IADD3 R11, PT, PT, R10, 0x7f, -R9 ;  /* 0x0000007f0a0b7810 */ /* 0x000fc60007ffe809 */
[----:B------:R-:W-:Y:S01]  /*0c60*/  FFMA R12, R15, R17, R0 ;  /* 0x000000110f0c7223 */ /* 0x000fe20000000000 */
[----:B------:R-:W-:-:S03]  /*0c70*/  IADD3 R11, PT, PT, R11, R8, RZ ;  /* 0x000000080b0b7210 */ /* 0x000fc60007ffe0ff */
[----:B------:R-:W-:-:S05]  /*0c80*/  FFMA R0, R14, R12, R17 ;  /* 0x0000000c0e007223 */ /* 0x000fca0000000011 */
[----:B------:R-:W-:-:S04]  /*0c90*/  SHF.R.U32.HI R9, RZ, 0x17, R0 ;  /* 0x00000017ff097819 */ /* 0x000fc80000011600 */
[----:B------:R-:W-:-:S05]  /*0ca0*/  LOP3.LUT R9, R9, 0xff, RZ, 0xc0, !PT ;  /* 0x000000ff09097812 */ /* 0x000fca00078ec0ff */
[----:B------:R-:W-:-:S04]  /*0cb0*/  IMAD.IADD R13, R9, 0x1, R11 ;  /* 0x00000001090d7824 */ /* 0x000fc800078e020b */
[----:B------:R-:W-:-:S05]  /*0cc0*/  VIADD R8, R13, 0xffffffff ;  /* 0xffffffff0d087836 */ /* 0x000fca0000000000 */
[----:B------:R-:W-:-:S13]  /*0cd0*/  ISETP.GE.U32.AND P0, PT, R8, 0xfe, PT ;  /* 0x000000fe0800780c */ /* 0x000fda0003f06070 */
[----:B------:R-:W-:Y:S05]  /*0ce0*/  @!P0 BRA `(.L_x_13) ;  /* 0x0000000000808947 */ /* 0x000fea0003800000 */
[----:B------:R-:W-:-:S13]  /*0cf0*/  ISETP.GT.AND P0, PT, R13, 0xfe, PT ;  /* 0x000000fe0d00780c */ /* 0x000fda0003f04270 */
[----:B------:R-:W-:Y:S05]  /*0d00*/  @P0 BRA `(.L_x_14) ;  /* 0x00000000006c0947 */ /* 0x000fea0003800000 */
[----:B------:R-:W-:-:S13]  /*0d10*/  ISETP.GE.AND P0, PT, R13, 0x1, PT ;  /* 0x000000010d00780c */ /* 0x000fda0003f06270 */
[----:B------:R-:W-:Y:S05]  /*0d20*/  @P0 BRA `(.L_x_15) ;  /* 0x0000000000740947 */ /* 0x000fea0003800000 */
[----:B------:R-:W-:Y:S02]  /*0d30*/  ISETP.GE.AND P0, PT, R13, -0x18, PT ;  /* 0xffffffe80d00780c */ /* 0x000fe40003f06270 */
[----:B------:R-:W-:-:S11]  /*0d40*/  LOP3.LUT R0, R0, 0x80000000, RZ, 0xc0, !PT ;  /* 0x8000000000007812 */ /* 0x000fd600078ec0ff */
[----:B------:R-:W-:Y:S05]  /*0d50*/  @!P0 BRA `(.L_x_15) ;  /* 0x0000000000688947 */ /* 0x000fea0003800000 */
[CCC-:B------:R-:W-:Y:S01]  /*0d60*/  FFMA.RZ R8, R14.reuse, R12.reuse, R17.reuse ;  /* 0x0000000c0e087223 */ /* 0x1c0fe2000000c011 */
[C---:B------:R-:W-:Y:S02]  /*0d70*/  VIADD R11, R13.reuse, 0x20 ;  /* 0x000000200d0b7836 */ /* 0x040fe40000000000 */
[-CC-:B------:R-:W-:Y:S01]  /*0d80*/  FFMA.RM R9, R14, R12.reuse, R17.reuse ;  /* 0x0000000c0e097223 */ /* 0x180fe20000004011 */
[C---:B------:R-:W-:Y:S02]  /*0d90*/  ISETP.NE.AND P3, PT, R13.reuse, RZ, PT ;  /* 0x000000ff0d00720c */ /* 0x040fe40003f65270 */
[----:B------:R-:W-:Y:S01]  /*0da0*/  LOP3.LUT R10, R8, 0x7fffff, RZ, 0xc0, !PT ;  /* 0x007fffff080a7812 */ /* 0x000fe200078ec0ff */
[----:B------:R-:W-:Y:S01]  /*0db0*/  FFMA.RP R8, R14, R12, R17 ;  /* 0x0000000c0e087223 */ /* 0x000fe20000008011 */
[----:B------:R-:W-:Y:S01]  /*0dc0*/  IMAD.MOV R12, RZ, RZ, -R13 ;  /* 0x000000ffff0c7224 */ /* 0x000fe200078e0a0d */
[----:B------:R-:W-:Y:S02]  /*0dd0*/  ISETP.NE.AND P1, PT, R13, RZ, PT ;  /* 0x000000ff0d00720c */ /* 0x000fe40003f25270 */
[----:B------:R-:W-:-:S02]  /*0de0*/  LOP3.LUT R10, R10, 0x800000, RZ, 0xfc, !PT ;  /* 0x008000000a0a7812 */ /* 0x000fc400078efcff */
[----:B------:R-:W-:Y:S02]  /*0df0*/  FSETP.NEU.FTZ.AND P0, PT, R8, R9, PT ;  /* 0x000000090800720b */ /* 0x000fe40003f1d000 */
[----:B------:R-:W-:Y:S02]  /*0e00*/  SHF.L.U32 R11, R10, R11, RZ ;  /* 0x0000000b0a0b7219 */ /* 0x000fe400000006ff */
[----:B------:R-:W-:Y:S02]  /*0e10*/  SEL R9, R12, RZ, P3 ;  /* 0x000000ff0c097207 */ /* 0x000fe40001800000 */
[----:B------:R-:W-:Y:S02]  /*0e20*/  ISETP.NE.AND P1, PT, R11, RZ, P1 ;  /* 0x000000ff0b00720c */ /* 0x000fe40000f25270 */
[----:B------:R-:W-:Y:S02]  /*0e30*/  SHF.R.U32.HI R9, RZ, R9, R10 ;  /* 0x00000009ff097219 */ /* 0x000fe4000001160a */
[----:B------:R-:W-:-:S02]  /*0e40*/  PLOP3.LUT P0, PT, P0, P1, PT, 0xf8, 0x8f ;  /* 0x00000000008f781c */ /* 0x000fc40000703f70 */
[----:B------:R-:W-:Y:S02]  /*0e50*/  SHF.R.U32.HI R11, RZ, 0x1, R9 ;  /* 0x00000001ff0b7819 */ /* 0x000fe40000011609 */
[----:B------:R-:W-:-:S04]  /*0e60*/  SEL R8, RZ, 0x1, !P0 ;  /* 0x00000001ff087807 */ /* 0x000fc80004000000 */
[----:B------:R-:W-:-:S04]  /*0e70*/  LOP3.LUT R8, R8, 0x1, R11, 0xf8, !PT ;  /* 0x0000000108087812 */ /* 0x000fc800078ef80b */
[----:B------:R-:W-:-:S05]  /*0e80*/  LOP3.LUT R8, R8, R9, RZ, 0xc0, !PT ;  /* 0x0000000908087212 */ /* 0x000fca00078ec0ff */
[----:B------:R-:W-:-:S05]  /*0e90*/  IMAD.IADD R11, R11, 0x1, R8 ;  /* 0x000000010b0b7824 */ /* 0x000fca00078e0208 */
[----:B------:R-:W-:Y:S01]  /*0ea0*/  LOP3.LUT R0, R11, R0, RZ, 0xfc, !PT ;  /* 0x000000000b007212 */ /* 0x000fe200078efcff */
[----:B------:R-:W-:Y:S06]  /*0eb0*/  BRA `(.L_x_15) ;  /* 0x0000000000107947 */ /* 0x000fec0003800000 */
.L_x_14:
[----:B------:R-:W-:-:S04]  /*0ec0*/  LOP3.LUT R0, R0, 0x80000000, RZ, 0xc0, !PT ;  /* 0x8000000000007812 */ /* 0x000fc800078ec0ff */
[----:B------:R-:W-:Y:S01]  /*0ed0*/  LOP3.LUT R0, R0, 0x7f800000, RZ, 0xfc, !PT ;  /* 0x7f80000000007812 */ /* 0x000fe200078efcff */
[----:B------:R-:W-:Y:S06]  /*0ee0*/  BRA `(.L_x_15) ;  /* 0x0000000000047947 */ /* 0x000fec0003800000 */
.L_x_13:
[----:B------:R-:W-:-:S07]  /*0ef0*/  IMAD R0, R11, 0x800000, R0 ;  /* 0x008000000b007824 */ /* 0x000fce00078e0200 */
.L_x_15:
[----:B------:R-:W-:Y:S05]  /*0f00*/  BSYNC.RECONVERGENT B2 ;  /* 0x0000000000027941 */ /* 0x000fea0003800200 */
.L_x_12:
[----:B------:R-:W-:Y:S05]  /*0f10*/  BRA `(.L_x_16) ;  /* 0x0000000000207947 */ /* 0x000fea0003800000 */
.L_x_11:
[----:B------:R-:W-:-:S04]  /*0f20*/  LOP3.LUT R0, R12, 0x80000000, R11, 0x48, !PT ;  /* 0x800000000c007812 */ /* 0x000fc800078e480b */
[----:B------:R-:W-:Y:S01]  /*0f30*/  LOP3.LUT R0, R0, 0x7f800000, RZ, 0xfc, !PT ;  /* 0x7f80000000007812 */ /* 0x000fe200078efcff */
[----:B------:R-:W-:Y:S06]  /*0f40*/  BRA `(.L_x_16) ;  /* 0x0000000000147947 */ /* 0x000fec0003800000 */
.L_x_10:
[----:B------:R-:W-:Y:S01]  /*0f50*/  LOP3.LUT R0, R12, 0x80000000, R11, 0x48, !PT ;  /* 0x800000000c007812 */ /* 0x000fe200078e480b */
[----:B------:R-:W-:Y:S06]  /*0f60*/  BRA `(.L_x_16) ;  /* 0x00000000000c7947 */ /* 0x000fec0003800000 */
.L_x_9:
[----:B------:R-:W0:Y:S01]  /*0f70*/  MUFU.RSQ R0, -QNAN ;  /* 0xffc0000000007908 */ /* 0x000e220000001400 */
[----:B------:R-:W-:Y:S05]  /*0f80*/  BRA `(.L_x_16) ;  /* 0x0000000000047947 */ /* 0x000fea0003800000 */
.L_x_8:
[----:B------:R-:W-:-:S07]  /*0f90*/  FADD.FTZ R0, R0, R3 ;  /* 0x0000000300007221 */ /* 0x000fce0000010000 */
.L_x_16:
[----:B------:R-:W-:Y:S05]  /*0fa0*/  BSYNC.RECONVERGENT B1 ;  /* 0x0000000000017941 */ /* 0x000fea0003800200 */
.L_x_6:
[----:B------:R-:W-:Y:S02]  /*0fb0*/  IMAD.MOV.U32 R8, RZ, RZ, R2 ;  /* 0x000000ffff087224 */ /* 0x000fe400078e0002 */
[----:B------:R-:W-:-:S04]  /*0fc0*/  IMAD.MOV.U32 R9, RZ, RZ, 0x0 ;  /* 0x00000000ff097424 */ /* 0x000fc800078e00ff */
[----:B0-----:R-:W-:Y:S05]  /*0fd0*/  RET.REL.NODEC R8 `(_Z16applySobelFilterPhS_Pfii) ;  /* 0xfffffff008087950 */ /* 0x001fea0003c3ffff */
.L_x_17:
[----:B------:R-:W-:-:S00]  /*0fe0*/  BRA `(.L_x_17) ;  /* 0xfffffffc00fc7947 */ /* 0x000fc0000383ffff */
[----:B------:R-:W-:-:S00]  /*0ff0*/  NOP ;  /* 0x0000000000007918 */ /* 0x000fc00000000000 */
        /* <DEDUP_REMOVED lines=8> */
.L_x_28:


//--------------------- .text._Z19applyGaussianFilterPhS_Pfiii --------------------------
	.section	.text._Z19applyGaussianFilterPhS_Pfiii,"ax",@progbits
	.align	128
        .global         _Z19applyGaussianFilterPhS_Pfiii
        .type           _Z19applyGaussianFilterPhS_Pfiii,@function
        .size           _Z19applyGaussianFilterPhS_Pfiii,(.L_x_30 - _Z19applyGaussianFilterPhS_Pfiii)
        .other          _Z19applyGaussianFilterPhS_Pfiii,@"STO_CUDA_ENTRY STV_DEFAULT"
_Z19applyGaussianFilterPhS_Pfiii:
.text._Z19applyGaussianFilterPhS_Pfiii:
[----:B------:R-:W-:Y:S08]  /*0000*/  LDC R1, c[0x0][0x37c] ;  /* 0x0000df00ff017b82 */ /* 0x000ff00000000800 */
[----:B------:R-:W0:Y:S01]  /*0010*/  LDC R4, c[0x0][0x3a0] ;  /* 0x0000e800ff047b82 */ /* 0x000e220000000800 */
[----:B------:R-:W1:Y:S01]  /*0020*/  S2R R3, SR_TID.X ;  /* 0x0000000000037919 */ /* 0x000e620000002100 */
[----:B------:R-:W2:Y:S01]  /*0030*/  LDCU.64 UR4, c[0x0][0x358] ;  /* 0x00006b00ff0477ac */ /* 0x000ea20008000a00 */
[----:B------:R-:W-:Y:S01]  /*0040*/  CS2R R10, SRZ ;  /* 0x00000000000a7805 */ /* 0x000fe2000001ff00 */
[----:B------:R-:W3:Y:S04]  /*0050*/  S2R R5, SR_TID.Y ;  /* 0x0000000000057919 */ /* 0x000ee80000002200 */
[----:B------:R-:W1:Y:S08]  /*0060*/  S2UR UR6, SR_CTAID.X ;  /* 0x00000000000679c3 */ /* 0x000e700000002500 */
[----:B------:R-:W1:Y:S08]  /*0070*/  LDC R0, c[0x0][0x360] ;  /* 0x0000d800ff007b82 */ /* 0x000e700000000800 */
[----:B------:R-:W3:Y:S01]  /*0080*/  S2UR UR7, SR_CTAID.Y ;  /* 0x00000000000779c3 */ /* 0x000ee20000002600 */
[----:B0-----:R-:W-:-:S07]  /*0090*/  ISETP.GE.AND P0, PT, R4, -0x1, PT ;  /* 0xffffffff0400780c */ /* 0x001fce0003f06270 */
[----:B------:R-:W3:Y:S01]  /*00a0*/  LDC R2, c[0x0][0x364] ;  /* 0x0000d900ff027b82 */ /* 0x000ee20000000800 */
[----:B-1----:R-:W-:Y:S02]  /*00b0*/  IMAD R0, R0, UR6, R3 ;  /* 0x0000000600007c24 */ /* 0x002fe4000f8e0203 */
[----:B---3--:R-:W-:Y:S01]  /*00c0*/  IMAD R3, R2, UR7, R5 ;  /* 0x0000000702037c24 */ /* 0x008fe2000f8e0205 */
[----:B------:R-:W-:Y:S02]  /*00d0*/  LEA.HI R5, R4, R4, RZ, 0x1 ;  /* 0x0000000404057211 */ /* 0x000fe400078f08ff */
[----:B--2---:R-:W-:Y:S05]  /*00e0*/  @!P0 BRA `(.L_x_18) ;  /* 0x0000000c00ac8947 */ /* 0x004fea0003800000 */
[----:B------:R-:W-:Y:S02]  /*00f0*/  SHF.R.S32.HI R5, RZ, 0x1, R5 ;  /* 0x00000001ff057819 */ /* 0x000fe40000011405 */
[----:B------:R-:W-:Y:S02]  /*0100*/  CS2R R10, SRZ ;  /* 0x00000000000a7805 */ /* 0x000fe4000001ff00 */
[----:B------:R-:W-:Y:S01]  /*0110*/  IABS R2, R5 ;  /* 0x0000000500027213 */ /* 0x000fe20000000000 */
[----:B------:R-:W-:-:S04]  /*0120*/  IMAD.MOV R4, RZ, RZ, -R5 ;  /* 0x000000ffff047224 */ /* 0x000fc800078e0a05 */
[----:B------:R-:W-:Y:S02]  /*0130*/  IMAD.IADD R2, R5, 0x1, R2 ;  /* 0x0000000105027824 */ /* 0x000fe400078e0202 */
[----:B------:R-:W-:Y:S02]  /*0140*/  IMAD.MOV.U32 R6, RZ, RZ, R4 ;  /* 0x000000ffff067224 */ /* 0x000fe400078e0004 */
[----:B------:R-:W-:-:S05]  /*0150*/  VIADD R7, R2, 0x1 ;  /* 0x0000000102077836 */ /* 0x000fca0000000000 */
[----:B------:R-:W-:-:S07]  /*0160*/  LOP3.LUT R7, R7, 0x7, RZ, 0xc0, !PT ;  /* 0x0000000707077812 */ /* 0x000fce00078ec0ff */
.L_x_25:
[----:B------:R-:W0:Y:S01]  /*0170*/  LDCU UR7, c[0x0][0x3a0] ;  /* 0x00007400ff0777ac */ /* 0x000e220008000800 */
[----:B------:R-:W-:Y:S01]  /*0180*/  ISETP.GE.U32.AND P1, PT, R2, 0x7, PT ;  /* 0x000000070200780c */ /* 0x000fe20003f26070 */
[--C-:B------:R-:W-:Y:S01]  /*0190*/  IMAD.IADD R8, R3, 0x1, R6.reuse ;  /* 0x0000000103087824 */ /* 0x100fe200078e0206 */
[----:B------:R-:W-:Y:S01]  /*01a0*/  IABS R13, R5 ;  /* 0x00000005000d7213 */ /* 0x000fe20000000000 */
[----:B------:R-:W1:Y:S01]  /*01b0*/  LDCU UR6, c[0x0][0x398] ;  /* 0x00007300ff0677ac */ /* 0x000e620008000800 */
[----:B------:R-:W-:Y:S02]  /*01c0*/  IMAD.IADD R9, R5, 0x1, R6 ;  /* 0x0000000105097824 */ /* 0x000fe400078e0206 */
[----:B------:R-:W-:Y:S01]  /*01d0*/  ISETP.GT.AND P0, PT, R8, -0x1, PT ;  /* 0xffffffff0800780c */ /* 0x000fe20003f04270 */
[----:B------:R-:W-:Y:S01]  /*01e0*/  IMAD.MOV.U32 R22, RZ, RZ, R4 ;  /* 0x000000ffff167224 */ /* 0x000fe200078e0004 */
[C---:B------:R-:W-:Y:S01]  /*01f0*/  ISETP.NE.AND P5, PT, R6.reuse, R13, PT ;  /* 0x0000000d0600720c */ /* 0x040fe20003fa5270 */
[----:B------:R-:W-:-:S02]  /*0200*/  VIADD R6, R6, 0x1 ;  /* 0x0000000106067836 */ /* 0x000fc40000000000 */
[----:B0-----:R-:W-:Y:S01]  /*0210*/  IMAD R23, R9, UR7, RZ ;  /* 0x0000000709177c24 */ /* 0x001fe2000f8e02ff */
[----:B-1----:R-:W-:-:S03]  /*0220*/  ISETP.LT.AND P0, PT, R8, UR6, P0 ;  /* 0x0000000608007c0c */ /* 0x002fc60008701270 */
[----:B------:R-:W-:Y:S01]  /*0230*/  IMAD.IADD R9, R5, 0x1, R23 ;  /* 0x0000000105097824 */ /* 0x000fe200078e0217 */
[----:B------:R-:W-:Y:S09]  /*0240*/  @!P1 BRA `(.L_x_19) ;  /* 0x0000000400909947 */ /* 0x000ff20003800000 */
[----:B------:R-:W0:Y:S01]  /*0250*/  LDC.64 R12, c[0x0][0x390] ;  /* 0x0000e400ff0c7b82 */ /* 0x000e220000000a00 */
[----:B------:R-:W1:Y:S01]  /*0260*/  LDCU UR6, c[0x0][0x39c] ;  /* 0x00007380ff0677ac */ /* 0x000e620008000800 */
[----:B------:R-:W-:Y:S01]  /*0270*/  VIADD R24, R2, 0x1 ;  /* 0x0000000102187836 */ /* 0x000fe20000000000 */
[----:B------:R-:W-:Y:S01]  /*0280*/  IADD3 R22, PT, PT, -R5, 0x3, RZ ;  /* 0x0000000305167810 */ /* 0x000fe20007ffe1ff */
[----:B------:R-:W-:Y:S01]  /*0290*/  IMAD.IADD R21, R0, 0x1, -R5 ;  /* 0x0000000100157824 */ /* 0x000fe200078e0a05 */
[----:B------:R-:W2:Y:S02]  /*02a0*/  LDCU UR7, c[0x0][0x39c] ;  /* 0x00007380ff0777ac */ /* 0x000ea40008000800 */
[----:B------:R-:W-:Y:S01]  /*02b0*/  LOP3.LUT R24, R24, 0xfffffff8, RZ, 0xc0, !PT ;  /* 0xfffffff818187812 */ /* 0x000fe200078ec0ff */
[----:B------:R-:W3:Y:S04]  /*02c0*/  LDCU.64 UR8, c[0x0][0x380] ;  /* 0x00007000ff0877ac */ /* 0x000ee80008000a00 */
[----:B------:R-:W-:-:S02]  /*02d0*/  IMAD.MOV R24, RZ, RZ, -R24 ;  /* 0x000000ffff187224 */ /* 0x000fc400078e0a18 */
[----:B-1----:R-:W-:-:S07]  /*02e0*/  IMAD R20, R8, UR6, R21 ;  /* 0x0000000608147c24 */ /* 0x002fce000f8e0215 */
.L_x_20:
[----:B------:R-:W-:Y:S01]  /*02f0*/  ISETP.GT.AND P1, PT, R21, -0x1, PT ;  /* 0xffffffff1500780c */ /* 0x000fe20003f24270 */
[----:B0-----:R-:W-:Y:S01]  /*0300*/  IMAD.WIDE R16, R23, 0x4, R12 ;  /* 0x0000000417107825 */ /* 0x001fe200078e020c */
[C---:B---3--:R-:W-:Y:S02]  /*0310*/  IADD3 R14, P2, PT, R20.reuse, UR8, RZ ;  /* 0x00000008140e7c10 */ /* 0x048fe4000ff5e0ff */
[----:B--2---:R-:W-:Y:S02]  /*0320*/  ISETP.LT.AND P1, PT, R21, UR7, P1 ;  /* 0x0000000715007c0c */ /* 0x004fe40008f21270 */
[----:B------:R-:W-:Y:S02]  /*0330*/  LEA.HI.X.SX32 R15, R20, UR9, 0x1, P2 ;  /* 0x00000009140f7c11 */ /* 0x000fe400090f0eff */
[----:B------:R-:W-:-:S13]  /*0340*/  PLOP3.LUT P1, PT, P1, P0, PT, 0x80, 0x8 ;  /* 0x000000000008781c */ /* 0x000fda0000f21070 */
[----:B------:R-:W2:Y:S04]  /*0350*/  @P1 LDG.E.U8 R18, desc[UR4][R14.64] ;  /* 0x000000040e121981 */ /* 0x000ea8000c1e1100 */
[----:B------:R-:W3:Y:S01]  /*0360*/  @P1 LDG.E R19, desc[UR4][R16.64] ;  /* 0x0000000410131981 */ /* 0x000ee2000c1e1900 */
[----:B------:R-:W-:-:S05]  /*0370*/  VIADD R25, R21, 0x1 ;  /* 0x0000000115197836 */ /* 0x000fca0000000000 */
[----:B------:R-:W-:-:S04]  /*0380*/  ISETP.GT.AND P2, PT, R25, -0x1, PT ;  /* 0xffffffff1900780c */ /* 0x000fc80003f44270 */
[----:B------:R-:W-:-:S04]  /*0390*/  ISETP.LT.AND P2, PT, R25, UR7, P2 ;  /* 0x0000000719007c0c */ /* 0x000fc80009741270 */
[----:B------:R-:W-:-:S13]  /*03a0*/  PLOP3.LUT P2, PT, P2, P0, PT, 0x80, 0x8 ;  /* 0x000000000008781c */ /* 0x000fda0001741070 */
[----:B------:R-:W4:Y:S04]  /*03b0*/  @P2 LDG.E.U8 R26, desc[UR4][R14.64+0x1] ;  /* 0x000001040e1a2981 */ /* 0x000f28000c1e1100 */
[----:B------:R-:W5:Y:S01]  /*03c0*/  @P2 LDG.E R25, desc[UR4][R16.64+0x4] ;  /* 0x0000040410192981 */ /* 0x000f62000c1e1900 */
[----:B--2---:R-:W-:-:S05]  /*03d0*/  @P1 I2FP.F32.U32 R18, R18 ;  /* 0x0000001200121245 */ /* 0x004fca0000201000 */
[----:B---3--:R-:W-:-:S04]  /*03e0*/  @P1 FMUL R28, R18, R19 ;  /* 0x00000013121c1220 */ /* 0x008fc80000400000 */
[----:B------:R-:W0:Y:S02]  /*03f0*/  @P1 F2F.F64.F32 R18, R28 ;  /* 0x0000001c00121310 */ /* 0x000e240000201800 */
[----:B0-----:R-:W-:Y:S01]  /*0400*/  @P1 DADD R10, R10, R18 ;  /* 0x000000000a0a1229 */ /* 0x001fe20000000012 */
[----:B------:R-:W-:-:S05]  /*0410*/  VIADD R18, R21, 0x2 ;  /* 0x0000000215127836 */ /* 0x000fca0000000000 */
[----:B------:R-:W-:-:S04]  /*0420*/  ISETP.GT.AND P1, PT, R18, -0x1, PT ;  /* 0xffffffff1200780c */ /* 0x000fc80003f24270 */
[----:B------:R-:W-:Y:S02]  /*0430*/  ISETP.LT.AND P1, PT, R18, UR7, P1 ;  /* 0x0000000712007c0c */ /* 0x000fe40008f21270 */
[----:B----4-:R-:W-:Y:S02]  /*0440*/  @P2 I2FP.F32.U32 R18, R26 ;  /* 0x0000001a00122245 */ /* 0x010fe40000201000 */
[----:B------:R-:W-:-:S03]  /*0450*/  PLOP3.LUT P1, PT, P1, P0, PT, 0x80, 0x8 ;  /* 0x000000000008781c */ /* 0x000fc60000f21070 */
[----:B-----5:R-:W-:-:S10]  /*0460*/  @P2 FMUL R29, R18, R25 ;  /* 0x00000019121d2220 */ /* 0x020fd40000400000 */
[----:B------:R-:W2:Y:S01]  /*0470*/  @P1 LDG.E.U8 R26, desc[UR4][R14.64+0x2] ;  /* 0x000002040e1a1981 */ /* 0x000ea2000c1e1100 */
[----:B------:R-:W0:Y:S03]  /*0480*/  @P2 F2F.F64.F32 R18, R29 ;  /* 0x0000001d00122310 */ /* 0x000e260000201800 */
[----:B------:R-:W3:Y:S01]  /*0490*/  @P1 LDG.E R27, desc[UR4][R16.64+0x8] ;  /* 0x00000804101b1981 */ /* 0x000ee2000c1e1900 */
[----:B0-----:R-:W-:Y:S01]  /*04a0*/  @P2 DADD R10, R10, R18 ;  /* 0x000000000a0a2229 */ /* 0x001fe20000000012 */
        /* <DEDUP_REMOVED lines=12> */
[----:B------:R-:W-:-:S04]  /*0570*/  ISETP.LT.AND P1, PT, R18, UR7, P1 ;  /* 0x0000000712007c0c */ /* 0x000fc80008f21270 */
[----:B------:R-:W-:Y:S02]  /*0580*/  PLOP3.LUT P3, PT, P1, P0, PT, 0x80, 0x8 ;  /* 0x000000000008781c */ /* 0x000fe40000f61070 */
[----:B----4-:R-:W-:-:S11]  /*0590*/  @P2 I2FP.F32.U32 R28, R28 ;  /* 0x0000001c001c2245 */ /* 0x010fd60000201000 */
[----:B------:R-:W2:Y:S01]  /*05a0*/  @P3 LDG.E.U8 R26, desc[UR4][R14.64+0x4] ;  /* 0x000004040e1a3981 */ /* 0x000ea2000c1e1100 */
[----:B-----5:R-:W-:-:S03]  /*05b0*/  @P2 FMUL R29, R28, R25 ;  /* 0x000000191c1d2220 */ /* 0x020fc60000400000 */
[----:B------:R-:W3:Y:S01]  /*05c0*/  @P3 LDG.E R25, desc[UR4][R16.64+0x10] ;  /* 0x0000100410193981 */ /* 0x000ee2000c1e1900 */
[----:B------:R-:W0:Y:S02]  /*05d0*/  @P2 F2F.F64.F32 R18, R29 ;  /* 0x0000001d00122310 */ /* 0x000e240000201800 */
        /* <DEDUP_REMOVED lines=8> */
[----:B---3--:R-:W-:-:S06]  /*0660*/  @P3 FMUL R18, R26, R25 ;  /* 0x000000191a123220 */ /* 0x008fcc0000400000 */
[----:B------:R-:W0:Y:S02]  /*0670*/  @P3 F2F.F64.F32 R18, R18 ;  /* 0x0000001200123310 */ /* 0x000e240000201800 */
[----:B0-----:R-:W-:Y:S01]  /*0680*/  @P3 DADD R10, R10, R18 ;  /* 0x000000000a0a3229 */ /* 0x001fe20000000012 */
[----:B------:R-:W-:-:S05]  /*0690*/  VIADD R19, R21, 0x6 ;  /* 0x0000000615137836 */ /* 0x000fca0000000000 */
[----:B------:R-:W-:-:S04]  /*06a0*/  ISETP.GT.AND P2, PT, R19, -0x1, PT ;  /* 0xffffffff1300780c */ /* 0x000fc80003f44270 */
[----:B------:R-:W-:Y:S01]  /*06b0*/  ISETP.LT.AND P2, PT, R19, UR7, P2 ;  /* 0x0000000713007c0c */ /* 0x000fe20009741270 */
[----:B------:R-:W-:-:S03]  /*06c0*/  VIADD R19, R21, 0x7 ;  /* 0x0000000715137836 */ /* 0x000fc60000000000 */
[----:B------:R-:W-:Y:S02]  /*06d0*/  PLOP3.LUT P2, PT, P2, P0, PT, 0x80, 0x8 ;  /* 0x000000000008781c */ /* 0x000fe40001741070 */
[----:B------:R-:W-:-:S04]  /*06e0*/  ISETP.GT.AND P3, PT, R19, -0x1, PT ;  /* 0xffffffff1300780c */ /* 0x000fc80003f64270 */
[----:B------:R-:W-:Y:S02]  /*06f0*/  ISETP.LT.AND P3, PT, R19, UR7, P3 ;  /* 0x0000000713007c0c */ /* 0x000fe40009f61270 */
[----:B----4-:R-:W-:-:S05]  /*0700*/  @P1 I2FP.F32.U32 R28, R28 ;  /* 0x0000001c001c1245 */ /* 0x010fca0000201000 */
[----:B------:R-:W2:Y:S04]  /*0710*/  @P2 LDG.E.U8 R19, desc[UR4][R14.64+0x6] ;  /* 0x000006040e132981 */ /* 0x000ea8000c1e1100 */
[----:B------:R-:W3:Y:S01]  /*0720*/  @P2 LDG.E R18, desc[UR4][R16.64+0x18] ;  /* 0x0000180410122981 */ /* 0x000ee2000c1e1900 */
[----:B------:R-:W-:Y:S01]  /*0730*/  PLOP3.LUT P3, PT, P3, P0, PT, 0x80, 0x8 ;  /* 0x000000000008781c */ /* 0x000fe20001f61070 */
[----:B-----5:R-:W-:-:S12]  /*0740*/  @P1 FMUL R28, R28, R27 ;  /* 0x0000001b1c1c1220 */ /* 0x020fd80000400000 */
[----:B------:R-:W4:Y:S04]  /*0750*/  @P3 LDG.E.U8 R27, desc[UR4][R14.64+0x7] ;  /* 0x000007040e1b3981 */ /* 0x000f28000c1e1100 */
[----:B------:R-:W5:Y:S01]  /*0760*/  @P3 LDG.E R25, desc[UR4][R16.64+0x1c] ;  /* 0x00001c0410193981 */ /* 0x000f62000c1e1900 */
[----:B------:R-:W-:Y:S02]  /*0770*/  VIADD R24, R24, 0x8 ;  /* 0x0000000818187836 */ /* 0x000fe40000000000 */
[----:B------:R-:W-:Y:S02]  /*0780*/  VIADD R22, R22, 0x8 ;  /* 0x0000000816167836 */ /* 0x000fe40000000000 */
[----:B------:R-:W-:Y:S02]  /*0790*/  VIADD R23, R23, 0x8 ;  /* 0x0000000817177836 */ /* 0x000fe40000000000 */
[----:B------:R-:W-:-:S02]  /*07a0*/  VIADD R21, R21, 0x8 ;  /* 0x0000000815157836 */ /* 0x000fc40000000000 */
[----:B------:R-:W-:Y:S01]  /*07b0*/  VIADD R20, R20, 0x8 ;  /* 0x0000000814147836 */ /* 0x000fe20000000000 */
[----:B--2---:R-:W-:-:S05]  /*07c0*/  @P2 I2FP.F32.U32 R19, R19 ;  /* 0x0000001300132245 */ /* 0x004fca0000201000 */
[----:B---3--:R-:W-:Y:S02]  /*07d0*/  @P2 FMUL R26, R19, R18 ;  /* 0x00000012131a2220 */ /* 0x008fe40000400000 */
[----:B------:R-:W0:Y:S02]  /*07e0*/  @P1 F2F.F64.F32 R18, R28 ;  /* 0x0000001c00121310 */ /* 0x000e240000201800 */
[----:B0-----:R-:W-:Y:S01]  /*07f0*/  @P1 DADD R10, R10, R18 ;  /* 0x000000000a0a1229 */ /* 0x001fe20000000012 */
[----:B----4-:R-:W-:-:S05]  /*0800*/  @P3 I2FP.F32.U32 R18, R27 ;  /* 0x0000001b00123245 */ /* 0x010fca0000201000 */
[----:B------:R-:W0:Y:S01]  /*0810*/  @P2 F2F.F64.F32 R26, R26 ;  /* 0x0000001a001a2310 */ /* 0x000e220000201800 */
[----:B-----5:R-:W-:Y:S01]  /*0820*/  @P3 FMUL R18, R18, R25 ;  /* 0x0000001912123220 */ /* 0x020fe20000400000 */
[----:B------:R-:W-:-:S06]  /*0830*/  ISETP.NE.AND P1, PT, R24, RZ, PT ;  /* 0x000000ff1800720c */ /* 0x000fcc0003f25270 */
[----:B------:R-:W1:Y:S01]  /*0840*/  @P3 F2F.F64.F32 R18, R18 ;  /* 0x0000001200123310 */ /* 0x000e620000201800 */
[----:B0-----:R-:W-:-:S08]  /*0850*/  @P2 DADD R10, R10, R26 ;  /* 0x000000000a0a2229 */ /* 0x001fd0000000001a */
[----:B-1----:R-:W-:Y:S01]  /*0860*/  @P3 DADD R10, R10, R18 ;  /* 0x000000000a0a3229 */ /* 0x002fe20000000012 */
[----:B------:R-:W-:Y:S10]  /*0870*/  @P1 BRA `(.L_x_20) ;  /* 0xfffffff8009c1947 */ /* 0x000ff4000383ffff */
[----:B------:R-:W-:-:S07]  /*0880*/  VIADD R22, R22, 0xfffffffd ;  /* 0xfffffffd16167836 */ /* 0x000fce0000000000 */
.L_x_19:
[----:B------:R-:W-:-:S13]  /*0890*/  ISETP.NE.AND P1, PT, R7, RZ, PT ;  /* 0x000000ff0700720c */ /* 0x000fda0003f25270 */
[----:B------:R-:W-:Y:S05]  /*08a0*/  @!P1 BRA `(.L_x_21) ;  /* 0x0000000400b89947 */ /* 0x000fea0003800000 */
[----:B------:R-:W-:Y:S02]  /*08b0*/  VIADD R12, R7, 0xffffffff ;  /* 0xffffffff070c7836 */ /* 0x000fe40000000000 */
[----:B------:R-:W-:-:S03]  /*08c0*/  VIADD R20, R2, 0x1 ;  /* 0x0000000102147836 */ /* 0x000fc60000000000 */
[----:B------:R-:W-:Y:S02]  /*08d0*/  ISETP.GE.U32.AND P1, PT, R12, 0x3, PT ;  /* 0x000000030c00780c */ /* 0x000fe40003f26070 */
[----:B------:R-:W-:-:S11]  /*08e0*/  LOP3.LUT P6, R20, R20, 0x3, RZ, 0xc0, !PT ;  /* 0x0000000314147812 */ /* 0x000fd600078cc0ff */
[----:B------:R-:W-:Y:S05]  /*08f0*/  @!P1 BRA `(.L_x_22) ;  /* 0x0000000000c49947 */ /* 0x000fea0003800000 */
[----:B------:R-:W0:Y:S01]  /*0900*/  LDCU UR6, c[0x0][0x39c] ;  /* 0x00007380ff0677ac */ /* 0x000e220008000800 */
[----:B------:R-:W-:Y:S01]  /*0910*/  IMAD.IADD R19, R0, 0x1, R22 ;  /* 0x0000000100137824 */ /* 0x000fe200078e0216 */
[----:B------:R-:W1:Y:S01]  /*0920*/  LDC.64 R16, c[0x0][0x390] ;  /* 0x0000e400ff107b82 */ /* 0x000e620000000a00 */
[----:B------:R-:W2:Y:S02]  /*0930*/  LDCU.64 UR8, c[0x0][0x380] ;  /* 0x00007000ff0877ac */ /* 0x000ea40008000a00 */
[C---:B------:R-:W-:Y:S01]  /*0940*/  VIADD R13, R19.reuse, 0x1 ;  /* 0x00000001130d7836 */ /* 0x040fe20000000000 */
[C---:B------:R-:W-:Y:S01]  /*0950*/  ISETP.GT.AND P1, PT, R19.reuse, -0x1, PT ;  /* 0xffffffff1300780c */ /* 0x040fe20003f24270 */
[----:B------:R-:W-:-:S03]  /*0960*/  VIADD R18, R19, 0x2 ;  /* 0x0000000213127836 */ /* 0x000fc60000000000 */
[----:B------:R-:W-:Y:S02]  /*0970*/  ISETP.GT.AND P2, PT, R13, -0x1, PT ;  /* 0xffffffff0d00780c */ /* 0x000fe40003f44270 */
[----:B------:R-:W-:Y:S02]  /*0980*/  ISETP.GT.AND P3, PT, R18, -0x1, PT ;  /* 0xffffffff1200780c */ /* 0x000fe40003f64270 */
[----:B0-----:R-:W-:Y:S01]  /*0990*/  ISETP.LT.AND P1, PT, R19, UR6, P1 ;  /* 0x0000000613007c0c */ /* 0x001fe20008f21270 */
[----:B------:R-:W-:Y:S01]  /*09a0*/  IMAD R12, R8, UR6, R19 ;  /* 0x00000006080c7c24 */ /* 0x000fe2000f8e0213 */
[----:B------:R-:W-:Y:S01]  /*09b0*/  ISETP.LT.AND P2, PT, R13, UR6, P2 ;  /* 0x000000060d007c0c */ /* 0x000fe20009741270 */
[----:B------:R-:W-:Y:S01]  /*09c0*/  IMAD.IADD R13, R9, 0x1, R22 ;  /* 0x00000001090d7824 */ /* 0x000fe200078e0216 */
[----:B------:R-:W-:Y:S02]  /*09d0*/  PLOP3.LUT P1, PT, P1, P0, PT, 0x80, 0x8 ;  /* 0x000000000008781c */ /* 0x000fe40000f21070 */
[----:B--2---:R-:W-:-:S02]  /*09e0*/  IADD3 R14, P4, PT, R12, UR8, RZ ;  /* 0x000000080c0e7c10 */ /* 0x004fc4000ff9e0ff */
[----:B------:R-:W-:Y:S01]  /*09f0*/  PLOP3.LUT P2, PT, P2, P0, PT, 0x80, 0x8 ;  /* 0x000000000008781c */ /* 0x000fe20001741070 */
[----:B-1----:R-:W-:Y:S01]  /*0a00*/  IMAD.WIDE R16, R13, 0x4, R16 ;  /* 0x000000040d107825 */ /* 0x002fe200078e0210 */
[----:B------:R-:W-:Y:S02]  /*0a10*/  LEA.HI.X.SX32 R15, R12, UR9, 0x1, P4 ;  /* 0x000000090c0f7c11 */ /* 0x000fe4000a0f0eff */
[----:B------:R-:W-:Y:S01]  /*0a20*/  ISETP.LT.AND P4, PT, R18, UR6, P3 ;  /* 0x0000000612007c0c */ /* 0x000fe20009f81270 */
[----:B------:R-:W-:-:S04]  /*0a30*/  VIADD R12, R19, 0x3 ;  /* 0x00000003130c7836 */ /* 0x000fc80000000000 */
[----:B------:R-:W2:Y:S01]  /*0a40*/  @P1 LDG.E.U8 R18, desc[UR4][R14.64] ;  /* 0x000000040e121981 */ /* 0x000ea2000c1e1100 */
[C---:B------:R-:W-:Y:S02]  /*0a50*/  ISETP.GT.AND P3, PT, R12.reuse, -0x1, PT ;  /* 0xffffffff0c00780c */ /* 0x040fe40003f64270 */
[----:B------:R-:W-:Y:S01]  /*0a60*/  PLOP3.LUT P4, PT, P4, P0, PT, 0x80, 0x8 ;  /* 0x000000000008781c */ /* 0x000fe20002781070 */
[----:B------:R-:W3:Y:S01]  /*0a70*/  @P1 LDG.E R19, desc[UR4][R16.64] ;  /* 0x0000000410131981 */ /* 0x000ee2000c1e1900 */
[----:B------:R-:W-:-:S03]  /*0a80*/  ISETP.LT.AND P3, PT, R12, UR6, P3 ;  /* 0x000000060c007c0c */ /* 0x000fc60009f61270 */
[----:B------:R-:W4:Y:S01]  /*0a90*/  @P2 LDG.E.U8 R25, desc[UR4][R14.64+0x1] ;  /* 0x000001040e192981 */ /* 0x000f22000c1e1100 */
[----:B------:R-:W-:-:S03]  /*0aa0*/  PLOP3.LUT P3, PT, P3, P0, PT, 0x80, 0x8 ;  /* 0x000000000008781c */ /* 0x000fc60001f61070 */
[----:B------:R-:W5:Y:S04]  /*0ab0*/  @P2 LDG.E R12, desc[UR4][R16.64+0x4] ;  /* 0x00000404100c2981 */ /* 0x000f68000c1e1900 */
[----:B------:R-:W5:Y:S04]  /*0ac0*/  @P4 LDG.E.U8 R13, desc[UR4][R14.64+0x2] ;  /* 0x000002040e0d4981 */ /* 0x000f68000c1e1100 */
[----:B------:R-:W5:Y:S04]  /*0ad0*/  @P4 LDG.E R21, desc[UR4][R16.64+0x8] ;  /* 0x0000080410154981 */ /* 0x000f68000c1e1900 */
[----:B------:R-:W5:Y:S04]  /*0ae0*/  @P3 LDG.E.U8 R24, desc[UR4][R14.64+0x3] ;  /* 0x000003040e183981 */ /* 0x000f68000c1e1100 */
[----:B------:R-:W5:Y:S01]  /*0af0*/  @P3 LDG.E R23, desc[UR4][R16.64+0xc] ;  /* 0x00000c0410173981 */ /* 0x000f62000c1e1900 */
[----:B------:R-:W-:Y:S01]  /*0b00*/  VIADD R22, R22, 0x4 ;  /* 0x0000000416167836 */ /* 0x000fe20000000000 */
[----:B--2---:R-:W-:-:S05]  /*0b10*/  @P1 I2FP.F32.U32 R18, R18 ;  /* 0x0000001200121245 */ /* 0x004fca0000201000 */
[----:B---3--:R-:W-:Y:S01]  /*0b20*/  @P1 FMUL R18, R18, R19 ;  /* 0x0000001312121220 */ /* 0x008fe20000400000 */
[----:B----4-:R-:W-:-:S05]  /*0b30*/  @P2 I2FP.F32.U32 R25, R25 ;  /* 0x0000001900192245 */ /* 0x010fca0000201000 */
[----:B------:R-:W0:Y:S01]  /*0b40*/  @P1 F2F.F64.F32 R18, R18 ;  /* 0x0000001200121310 */ /* 0x000e220000201800 */
[----:B-----5:R-:W-:Y:S01]  /*0b50*/  @P2 FMUL R25, R25, R12 ;  /* 0x0000000c19192220 */ /* 0x020fe20000400000 */
[----:B------:R-:W-:-:S06]  /*0b60*/  @P4 I2FP.F32.U32 R26, R13 ;  /* 0x0000000d001a4245 */ /* 0x000fcc0000201000 */
[----:B------:R-:W1:Y:S01]  /*0b70*/  @P2 F2F.F64.F32 R12, R25 ;  /* 0x00000019000c2310 */ /* 0x000e620000201800 */
[----:B------:R-:W-:Y:S01]  /*0b80*/  @P4 FMUL R21, R26, R21 ;  /* 0x000000151a154220 */ /* 0x000fe20000400000 */
[----:B------:R-:W-:Y:S01]  /*0b90*/  @P3 I2FP.F32.U32 R24, R24 ;  /* 0x0000001800183245 */ /* 0x000fe20000201000 */
[----:B0-----:R-:W-:-:S05]  /*0ba0*/  @P1 DADD R10, R10, R18 ;  /* 0x000000000a0a1229 */ /* 0x001fca0000000012 */
[----:B------:R-:W0:Y:S01]  /*0bb0*/  @P4 F2F.F64.F32 R14, R21 ;  /* 0x00000015000e4310 */ /* 0x000e220000201800 */
[----:B------:R-:W-:Y:S02]  /*0bc0*/  @P3 FMUL R23, R24, R23 ;  /* 0x0000001718173220 */ /* 0x000fe40000400000 */
[----:B-1----:R-:W-:-:S05]  /*0bd0*/  @P2 DADD R10, R10, R12 ;  /* 0x000000000a0a2229 */ /* 0x002fca000000000c */
[----:B------:R-:W1:Y:S03]  /*0be0*/  @P3 F2F.F64.F32 R12, R23 ;  /* 0x00000017000c3310 */ /* 0x000e660000201800 */
[----:B0-----:R-:W-:-:S08]  /*0bf0*/  @P4 DADD R10, R10, R14 ;  /* 0x000000000a0a4229 */ /* 0x001fd0000000000e */
[----:B-1----:R-:W-:-:S11]  /*0c00*/  @P3 DADD R10, R10, R12 ;  /* 0x000000000a0a3229 */ /* 0x002fd6000000000c */
.L_x_22:
[----:B------:R-:W-:Y:S05]  /*0c10*/  @!P6 BRA `(.L_x_21) ;  /* 0x0000000000dce947 */ /* 0x000fea0003800000 */
[----:B------:R-:W-:Y:S02]  /*0c20*/  ISETP.NE.AND P1, PT, R20, 0x1, PT ;  /* 0x000000011400780c */ /* 0x000fe40003f25270 */
[----:B------:R-:W-:-:S04]  /*0c30*/  LOP3.LUT R12, R2, 0x1, RZ, 0xc0, !PT ;  /* 0x00000001020c7812 */ /* 0x000fc800078ec0ff */
[----:B------:R-:W-:-:S07]  /*0c40*/  ISETP.NE.U32.AND P3, PT, R12, 0x1, PT ;  /* 0x000000010c00780c */ /* 0x000fce0003f65070 */
[----:B------:R-:W-:Y:S06]  /*0c50*/  @!P1 BRA `(.L_x_23) ;  /* 0x0000000000749947 */ /* 0x000fec0003800000 */
[----:B------:R-:W0:Y:S01]  /*0c60*/  LDCU UR6, c[0x0][0x39c] ;  /* 0x00007380ff0677ac */ /* 0x000e220008000800 */
[--C-:B------:R-:W-:Y:S01]  /*0c70*/  IMAD.IADD R13, R0, 0x1, R22.reuse ;  /* 0x00000001000d7824 */ /* 0x100fe200078e0216 */
[----:B------:R-:W1:Y:S01]  /*0c80*/  LDC.64 R14, c[0x0][0x390] ;  /* 0x0000e400ff0e7b82 */ /* 0x000e620000000a00 */
[----:B------:R-:W-:Y:S01]  /*0c90*/  IMAD.IADD R17, R9, 0x1, R22 ;  /* 0x0000000109117824 */ /* 0x000fe200078e0216 */
[----:B------:R-:W2:Y:S01]  /*0ca0*/  LDCU.64 UR8, c[0x0][0x380] ;  /* 0x00007000ff0877ac */ /* 0x000ea20008000a00 */
[C---:B------:R-:W-:Y:S01]  /*0cb0*/  VIADD R16, R13.reuse, 0x1 ;  /* 0x000000010d107836 */ /* 0x040fe20000000000 */
[----:B------:R-:W-:-:S04]  /*0cc0*/  ISETP.GT.AND P1, PT, R13, -0x1, PT ;  /* 0xffffffff0d00780c */ /* 0x000fc80003f24270 */
[----:B------:R-:W-:Y:S02]  /*0cd0*/  ISETP.GT.AND P2, PT, R16, -0x1, PT ;  /* 0xffffffff1000780c */ /* 0x000fe40003f44270 */
[----:B0-----:R-:W-:Y:S01]  /*0ce0*/  ISETP.LT.AND P1, PT, R13, UR6, P1 ;  /* 0x000000060d007c0c */ /* 0x001fe20008f21270 */
[----:B------:R-:W-:Y:S01]  /*0cf0*/  IMAD R13, R8, UR6, R13 ;  /* 0x00000006080d7c24 */ /* 0x000fe2000f8e020d */
[----:B------:R-:W-:Y:S02]  /*0d00*/  ISETP.LT.AND P2, PT, R16, UR6, P2 ;  /* 0x0000000610007c0c */ /* 0x000fe40009741270 */
[----:B------:R-:W-:Y:S02]  /*0d10*/  PLOP3.LUT P1, PT, P1, P0, PT, 0x80, 0x8 ;  /* 0x000000000008781c */ /* 0x000fe40000f21070 */
[----:B--2---:R-:W-:Y:S02]  /*0d20*/  IADD3 R12, P4, PT, R13, UR8, RZ ;  /* 0x000000080d0c7c10 */ /* 0x004fe4000ff9e0ff */
[----:B------:R-:W-:Y:S01]  /*0d30*/  PLOP3.LUT P2, PT, P2, P0, PT, 0x80, 0x8 ;  /* 0x000000000008781c */ /* 0x000fe20001741070 */
[----:B-1----:R-:W-:Y:S01]  /*0d40*/  IMAD.WIDE R14, R17, 0x4, R14 ;  /* 0x00000004110e7825 */ /* 0x002fe200078e020e */
[----:B------:R-:W-:-:S07]  /*0d50*/  LEA.HI.X.SX32 R13, R13, UR9, 0x1, P4 ;  /* 0x000000090d0d7c11 */ /* 0x000fce000a0f0eff */
[----:B------:R-:W2:Y:S04]  /*0d60*/  @P1 LDG.E.U8 R16, desc[UR4][R12.64] ;  /* 0x000000040c101981 */ /* 0x000ea8000c1e1100 */
[----:B------:R-:W3:Y:S04]  /*0d70*/  @P1 LDG.E R17, desc[UR4][R14.64] ;  /* 0x000000040e111981 */ /* 0x000ee8000c1e1900 */
[----:B------:R-:W4:Y:S04]  /*0d80*/  @P2 LDG.E.U8 R18, desc[UR4][R12.64+0x1] ;  /* 0x000001040c122981 */ /* 0x000f28000c1e1100 */
[----:B------:R-:W5:Y:S01]  /*0d90*/  @P2 LDG.E R19, desc[UR4][R14.64+0x4] ;  /* 0x000004040e132981 */ /* 0x000f62000c1e1900 */
[----:B------:R-:W-:Y:S01]  /*0da0*/  VIADD R22, R22, 0x2 ;  /* 0x0000000216167836 */ /* 0x000fe20000000000 */
[----:B--2---:R-:W-:-:S05]  /*0db0*/  @P1 I2FP.F32.U32 R16, R16 ;  /* 0x0000001000101245 */ /* 0x004fca0000201000 */
[----:B---3--:R-:W-:Y:S01]  /*0dc0*/  @P1 FMUL R16, R16, R17 ;  /* 0x0000001110101220 */ /* 0x008fe20000400000 */
[----:B----4-:R-:W-:-:S05]  /*0dd0*/  @P2 I2FP.F32.U32 R18, R18 ;  /* 0x0000001200122245 */ /* 0x010fca0000201000 */
[----:B------:R-:W0:Y:S01]  /*0de0*/  @P1 F2F.F64.F32 R16, R16 ;  /* 0x0000001000101310 */ /* 0x000e220000201800 */
[----:B-----5:R-:W-:-:S07]  /*0df0*/  @P2 FMUL R18, R18, R19 ;  /* 0x0000001312122220 */ /* 0x020fce0000400000 */
[----:B------:R-:W1:Y:S01]  /*0e00*/  @P2 F2F.F64.F32 R18, R18 ;  /* 0x0000001200122310 */ /* 0x000e620000201800 */
[----:B0-----:R-:W-:-:S08]  /*0e10*/  @P1 DADD R10, R10, R16 ;  /* 0x000000000a0a1229 */ /* 0x001fd00000000010 */
[----:B-1----:R-:W-:-:S11]  /*0e20*/  @P2 DADD R10, R10, R18 ;  /* 0x000000000a0a2229 */ /* 0x002fd60000000012 */
.L_x_23:
[----:B------:R-:W-:Y:S05]  /*0e30*/  @!P3 BRA `(.L_x_21) ;  /* 0x000000000054b947 */ /* 0x000fea0003800000 */
[----:B------:R-:W0:Y:S01]  /*0e40*/  LDCU UR6, c[0x0][0x39c] ;  /* 0x00007380ff0677ac */ /* 0x000e220008000800 */
[----:B------:R-:W-:Y:S01]  /*0e50*/  IMAD.IADD R15, R0, 0x1, R22 ;  /* 0x00000001000f7824 */ /* 0x000fe200078e0216 */
[----:B------:R-:W-:Y:S04]  /*0e60*/  BSSY.RECONVERGENT B0, `(.L_x_21) ;  /* 0x0000012000007945 */ /* 0x000fe80003800200 */
[----:B------:R-:W-:-:S04]  /*0e70*/  ISETP.GT.AND P1, PT, R15, -0x1, PT ;  /* 0xffffffff0f00780c */ /* 0x000fc80003f24270 */
[----:B0-----:R-:W-:-:S04]  /*0e80*/  ISETP.LT.AND P1, PT, R15, UR6, P1 ;  /* 0x000000060f007c0c */ /* 0x001fc80008f21270 */
[----:B------:R-:W-:-:S13]  /*0e90*/  PLOP3.LUT P1, PT, P1, P0, PT, 0x80, 0x8 ;  /* 0x000000000008781c */ /* 0x000fda0000f21070 */
[----:B------:R-:W-:Y:S05]  /*0ea0*/  @!P1 BRA `(.L_x_24) ;  /* 0x0000000000349947 */ /* 0x000fea0003800000 */
[----:B------:R-:W0:Y:S01]  /*0eb0*/  LDCU.64 UR8, c[0x0][0x380] ;  /* 0x00007000ff0877ac */ /* 0x000e220008000a00 */
[----:B------:R-:W1:Y:S01]  /*0ec0*/  LDC.64 R12, c[0x0][0x390] ;  /* 0x0000e400ff0c7b82 */ /* 0x000e620000000a00 */
[----:B------:R-:W-:Y:S02]  /*0ed0*/  IMAD R14, R8, UR6, R15 ;  /* 0x00000006080e7c24 */ /* 0x000fe4000f8e020f */
[----:B------:R-:W-:-:S03]  /*0ee0*/  IMAD.IADD R15, R9, 0x1, R22 ;  /* 0x00000001090f7824 */ /* 0x000fc600078e0216 */
[----:B0-----:R-:W-:-:S04]  /*0ef0*/  IADD3 R8, P0, PT, R14, UR8, RZ ;  /* 0x000000080e087c10 */ /* 0x001fc8000ff1e0ff */
[----:B------:R-:W-:Y:S01]  /*0f00*/  LEA.HI.X.SX32 R9, R14, UR9, 0x1, P0 ;  /* 0x000000090e097c11 */ /* 0x000fe200080f0eff */
[----:B-1----:R-:W-:-:S04]  /*0f10*/  IMAD.WIDE R12, R15, 0x4, R12 ;  /* 0x000000040f0c7825 */ /* 0x002fc800078e020c */
[----:B------:R-:W2:Y:S04]  /*0f20*/  LDG.E.U8 R8, desc[UR4][R8.64] ;  /* 0x0000000408087981 */ /* 0x000ea8000c1e1100 */
[----:B------:R-:W3:Y:S01]  /*0f30*/  LDG.E R13, desc[UR4][R12.64] ;  /* 0x000000040c0d7981 */ /* 0x000ee2000c1e1900 */
[----:B--2---:R-:W-:-:S05]  /*0f40*/  I2FP.F32.U32 R14, R8 ;  /* 0x00000008000e7245 */ /* 0x004fca0000201000 */
[----:B---3--:R-:W-:-:S06]  /*0f50*/  FMUL R14, R14, R13 ;  /* 0x0000000d0e0e7220 */ /* 0x008fcc0000400000 */
[----:B------:R-:W0:Y:S02]  /*0f60*/  F2F.F64.F32 R14, R14 ;  /* 0x0000000e000e7310 */ /* 0x000e240000201800 */
[----:B0-----:R-:W-:-:S11]  /*0f70*/  DADD R10, R10, R14 ;  /* 0x000000000a0a7229 */ /* 0x001fd6000000000e */
.L_x_24:
[----:B------:R-:W-:Y:S05]  /*0f80*/  BSYNC.RECONVERGENT B0 ;  /* 0x0000000000007941 */ /* 0x000fea0003800200 */
.L_x_21:
[----:B------:R-:W-:Y:S05]  /*0f90*/  @P5 BRA `(.L_x_25) ;  /* 0xfffffff000745947 */ /* 0x000fea000383ffff */
.L_x_18:
[----:B------:R-:W0:Y:S01]  /*0fa0*/  LDCU UR8, c[0x0][0x39c] ;  /* 0x00007380ff0877ac */ /* 0x000e220008000800 */
[----:B------:R-:W-:Y:S01]  /*0fb0*/  DSETP.GT.AND P0, PT, R10, 255, PT ;  /* 0x406fe0000a00742a */ /* 0x000fe20003f04000 */
[----:B------:R-:W1:Y:S05]  /*0fc0*/  LDCU.64 UR6, c[0x0][0x388] ;  /* 0x00007100ff0677ac */ /* 0x000e6a0008000a00 */
[----:B------:R-:W-:Y:S02]  /*0fd0*/  FSEL R5, R11, 3.748046875, !P0 ;  /* 0x406fe0000b057808 */ /* 0x000fe40004000000 */
[----:B------:R-:W-:-:S04]  /*0fe0*/  FSEL R4, R10, RZ, !P0 ;  /* 0x000000ff0a047208 */ /* 0x000fc80004000000 */
[----:B------:R-:W2:Y:S01]  /*0ff0*/  F2I.U32.F64.TRUNC R5, R4 ;  /* 0x0000000400057311 */ /* 0x000ea2000030d000 */
[----:B0-----:R-:W-:-:S05]  /*1000*/  IMAD R0, R3, UR8, R0 ;  /* 0x0000000803007c24 */ /* 0x001fca000f8e0200 */
[----:B-1----:R-:W-:-:S04]  /*1010*/  IADD3 R2, P0, PT, R0, UR6, RZ ;  /* 0x0000000600027c10 */ /* 0x002fc8000ff1e0ff */
[----:B------:R-:W-:-:S05]  /*1020*/  LEA.HI.X.SX32 R3, R0, UR7, 0x1, P0 ;  /* 0x0000000700037c11 */ /* 0x000fca00080f0eff */
[----:B--2---:R-:W-:Y:S01]  /*1030*/  STG.E.U8 desc[UR4][R2.64], R5 ;  /* 0x0000000502007986 */ /* 0x004fe2000c101104 */
[----:B------:R-:W-:Y:S05]  /*1040*/  EXIT ;  /* 0x000000000000794d */ /* 0x000fea0003800000 */
.L_x_26:
        /* <DEDUP_REMOVED lines=11> */
.L_x_30:


//--------------------- .nv.shared.reserved.0     --------------------------
	.section	.nv.shared.reserved.0,"aw",@nobits
	.weak		__nv_reservedSMEM_offset_0_alias
	.size		__nv_reservedSMEM_offset_0_alias, 0, 64
	.other		__nv_reservedSMEM_offset_0_alias,@"STO_CUDA_RESERVED_SHARED STV_DEFAULT"
__nv_reservedSMEM_offset_0_alias:
	.zero		0
	.zero		64


//--------------------- .nv.constant0._Z16applySobelFilterPhS_Pfii --------------------------
	.section	.nv.constant0._Z16applySobelFilterPhS_Pfii,"a",@progbits
	.sectionflags	@""
	.align	4
.nv.constant0._Z16applySobelFilterPhS_Pfii:
	.zero		928


//--------------------- .nv.constant0._Z19applyGaussianFilterPhS_Pfiii --------------------------
	.section	.nv.constant0._Z19applyGaussianFilterPhS_Pfiii,"a",@progbits
	.sectionflags	@""
	.align	4
.nv.constant0._Z19applyGaussianFilterPhS_Pfiii:
	.zero		932


//--------------------- SYMBOLS --------------------------

	.type		.nv.reservedSmem.offset0,@object
	.size		.nv.reservedSmem.offset0,0x4
